// auto-generated by cutlass_sweep.gemm — config: {"arch": "sm_100", "cluster_m": 1, "cluster_n": 1, "dtype": "tf32", "dtype_b": "tf32", "layout": "nt", "stages": 2, "tile_k": 64, "tile_m": 64, "tile_n": 64}
#include "cutlass/cutlass.h"
#include "cutlass/gemm/collective/collective_builder.hpp"
#include "cutlass/gemm/device/gemm_universal_adapter.h"
#include "cutlass/gemm/kernel/gemm_universal.hpp"
#include "cutlass/epilogue/collective/collective_builder.hpp"

using ElemA = cutlass::tfloat32_t;
using ElemB = cutlass::tfloat32_t;
using ElemCD = cutlass::tfloat32_t;
using Acc  = float;
using TileShape    = cute::Shape<cute::_64, cute::_64, cute::_64>;
using ClusterShape = cute::Shape<cute::_1, cute::_1, cute::_1>;

using CollectiveEpilogue = typename cutlass::epilogue::collective::CollectiveBuilder<
    cutlass::arch::Sm100, cutlass::arch::OpClassTensorOp,
    TileShape, ClusterShape,
    cutlass::epilogue::collective::EpilogueTileAuto,
    Acc, Acc,
    ElemCD, cutlass::layout::RowMajor, 128 / cutlass::sizeof_bits<ElemCD>::value,
    ElemCD, cutlass::layout::RowMajor, 128 / cutlass::sizeof_bits<ElemCD>::value,
    cutlass::epilogue::collective::EpilogueScheduleAuto
  >::CollectiveOp;

using CollectiveMainloop = typename cutlass::gemm::collective::CollectiveBuilder<
    cutlass::arch::Sm100, cutlass::arch::OpClassTensorOp,
    ElemA, cutlass::layout::RowMajor, 128 / cutlass::sizeof_bits<ElemA>::value,
    ElemB, cutlass::layout::ColumnMajor, 128 / cutlass::sizeof_bits<ElemB>::value,
    Acc,
    TileShape, ClusterShape,
    cutlass::gemm::collective::StageCount<2>,
    cutlass::gemm::collective::KernelScheduleAuto
  >::CollectiveOp;

using GemmKernel = cutlass::gemm::kernel::GemmUniversal<
    cute::Shape<int,int,int,int>,
    CollectiveMainloop,
    CollectiveEpilogue
>;
using Gemm = cutlass::gemm::device::GemmUniversalAdapter<GemmKernel>;

// Force the device kernel symbol into the cubin without needing a host main.
auto* _anchor = &cutlass::device_kernel<GemmKernel>;


// ===== COMPILED SASS (sm_100a) =====

	.target	sm_100a

	.elftype	@"ET_EXEC"


//--------------------- .note.nv.tkinfo           --------------------------
	.section	.note.nv.tkinfo,"",@"SHT_NOTE"
	.sectionflags	@"SHF_NOTE_NV_TKINFO"
	.tkinfo
        /*0018*/ 	.word	0x00000002
        /*0030*/ 	.string	""
        /*0030*/ 	.string	"ptxas"
        /*0030*/ 	.string	"Cuda compilation tools, release 13.0, V13.0.88"
        /*0030*/ 	.string	"Build cuda_13.0.r13.0/compiler.36424714_0"
        /*0030*/ 	.string	"-arch sm_100a -m 64 "



//--------------------- .note.nv.cuinfo           --------------------------
	.section	.note.nv.cuinfo,"",@"SHT_NOTE"
	.sectionflags	@"SHF_NOTE_NV_CUINFO"
        /*0018*/ 	.short	0x0002
        /*001a*/ 	.short	0x0064
        /*001c*/ 	.short	0x0082
	.zero		2


//--------------------- .nv.info                  --------------------------
	.section	.nv.info,"",@"SHT_CUDA_INFO"
	.align	4


	//----- nvinfo : EIATTR_REGCOUNT
	.align		4
        /*0000*/ 	.byte	0x04, 0x2f
        /*0002*/ 	.short	(.L_19 - .L_18)
	.align		4
.L_18:
        /*0004*/ 	.word	index@(_ZN7cutlass13device_kernelINS_4gemm6kernel13GemmUniversalIN4cute5tupleIJiiiiEEENS1_10collective13CollectiveMmaINS1_35MainloopSm100TmaUmmaWarpSpecializedILi2ELi2ELi4ENS5_IJNS4_1CILi1EEESB_SB_EEEEENS5_IJNSA_ILi64EEESE_SE_EEENS_10tfloat32_tENS5_IJlSB_lEEESG_SH_NS4_8TiledMMAINS4_8MMA_AtomIJNS4_17SM100_MMA_TF32_SSISG_SG_fLi64ELi64ELNS4_4UMMA5MajorE0ELSM_0ELNSL_7ScaleInE0ELSN_0EEEEEENS4_6LayoutISC_NS5_IJNSA_ILi0EEESR_SR_EEEEENS5_IJNS4_10UnderscoreESU_SU_EEEEENS4_13SM90_TMA_LOADENS4_14ComposedLayoutINS4_7SwizzleILi3ELi4ELi3EEENS4_18smem_ptr_flag_bitsILi32EEENSQ_INS5_IJNSA_ILi8EEENSA_ILi32EEEEEENS5_IJS14_SB_EEEEEEEvNS4_8identityESX_S18_vS19_EENS_8epilogue10collective18CollectiveEpilogueINS1B_23Sm100TmaWarpSpecializedILi3ELi2ELi16ELb1ELb0EEEJSF_NS5_IJNSQ_ISE_SB_EENSQ_IS14_SB_EEEEESG_SH_SG_SH_NS1B_6fusion15FusionCallbacksIS1F_NS1J_17LinearCombinationISG_fSG_fLNS_15FloatRoundStyleE2EEESF_S1I_JEEENS4_5SM1004TMEM4LOAD26SM100_TMEM_LOAD_16dp128b8xESX_S18_NS4_17SM75_U32x4_LDSM_NENS4_14SM90_TMA_STOREES18_NS4_17SM90_U32x4_STSM_NENS4_39AutoVectorizingCopyWithAssumedAlignmentILi128EEEEEEvvEEEEvNT_6ParamsE)
        /*0008*/ 	.word	0x0000005f


	//----- nvinfo : EIATTR_FRAME_SIZE
	.align		4
.L_19:
        /*000c*/ 	.byte	0x04, 0x11
        /*000e*/ 	.short	(.L_21 - .L_20)
	.align		4
.L_20:
        /*0010*/ 	.word	index@($__internal_2_$__cuda_sm10x_tcgen05_guardrail_trap_unallocated_columns_being_dealloced)
        /*0014*/ 	.word	0x00000000


	//----- nvinfo : EIATTR_FRAME_SIZE
	.align		4
.L_21:
        /*0018*/ 	.byte	0x04, 0x11
        /*001a*/ 	.short	(.L_23 - .L_22)
	.align		4
.L_22:
        /*001c*/ 	.word	index@($__internal_1_$__cuda_sm10x_tcgen05_guardrail_trap_phase_invalid_during_alloc)
        /*0020*/ 	.word	0x00000000


	//----- nvinfo : EIATTR_FRAME_SIZE
	.align		4
.L_23:
        /*0024*/ 	.byte	0x04, 0x11
        /*0026*/ 	.short	(.L_25 - .L_24)
	.align		4
.L_24:
        /*0028*/ 	.word	index@($__internal_0_$__cuda_sm10x_tcgen05_guardrail_trap_col_being_dealloced_not_returned_by_alloc)
        /*002c*/ 	.word	0x00000000


	//----- nvinfo : EIATTR_FRAME_SIZE
	.align		4
.L_25:
        /*0030*/ 	.byte	0x04, 0x11
        /*0032*/ 	.short	(.L_27 - .L_26)
	.align		4
.L_26:
        /*0034*/ 	.word	index@(_ZN7cutlass13device_kernelINS_4gemm6kernel13GemmUniversalIN4cute5tupleIJiiiiEEENS1_10collective13CollectiveMmaINS1_35MainloopSm100TmaUmmaWarpSpecializedILi2ELi2ELi4ENS5_IJNS4_1CILi1EEESB_SB_EEEEENS5_IJNSA_ILi64EEESE_SE_EEENS_10tfloat32_tENS5_IJlSB_lEEESG_SH_NS4_8TiledMMAINS4_8MMA_AtomIJNS4_17SM100_MMA_TF32_SSISG_SG_fLi64ELi64ELNS4_4UMMA5MajorE0ELSM_0ELNSL_7ScaleInE0ELSN_0EEEEEENS4_6LayoutISC_NS5_IJNSA_ILi0EEESR_SR_EEEEENS5_IJNS4_10UnderscoreESU_SU_EEEEENS4_13SM90_TMA_LOADENS4_14ComposedLayoutINS4_7SwizzleILi3ELi4ELi3EEENS4_18smem_ptr_flag_bitsILi32EEENSQ_INS5_IJNSA_ILi8EEENSA_ILi32EEEEEENS5_IJS14_SB_EEEEEEEvNS4_8identityESX_S18_vS19_EENS_8epilogue10collective18CollectiveEpilogueINS1B_23Sm100TmaWarpSpecializedILi3ELi2ELi16ELb1ELb0EEEJSF_NS5_IJNSQ_ISE_SB_EENSQ_IS14_SB_EEEEESG_SH_SG_SH_NS1B_6fusion15FusionCallbacksIS1F_NS1J_17LinearCombinationISG_fSG_fLNS_15FloatRoundStyleE2EEESF_S1I_JEEENS4_5SM1004TMEM4LOAD26SM100_TMEM_LOAD_16dp128b8xESX_S18_NS4_17SM75_U32x4_LDSM_NENS4_14SM90_TMA_STOREES18_NS4_17SM90_U32x4_STSM_NENS4_39AutoVectorizingCopyWithAssumedAlignmentILi128EEEEEEvvEEEEvNT_6ParamsE)
        /*0038*/ 	.word	0x00000000


	//----- nvinfo : EIATTR_MIN_STACK_SIZE
	.align		4
.L_27:
        /*003c*/ 	.byte	0x04, 0x12
        /*003e*/ 	.short	(.L_29 - .L_28)
	.align		4
.L_28:
        /*0040*/ 	.word	index@(_ZN7cutlass13device_kernelINS_4gemm6kernel13GemmUniversalIN4cute5tupleIJiiiiEEENS1_10collective13CollectiveMmaINS1_35MainloopSm100TmaUmmaWarpSpecializedILi2ELi2ELi4ENS5_IJNS4_1CILi1EEESB_SB_EEEEENS5_IJNSA_ILi64EEESE_SE_EEENS_10tfloat32_tENS5_IJlSB_lEEESG_SH_NS4_8TiledMMAINS4_8MMA_AtomIJNS4_17SM100_MMA_TF32_SSISG_SG_fLi64ELi64ELNS4_4UMMA5MajorE0ELSM_0ELNSL_7ScaleInE0ELSN_0EEEEEENS4_6LayoutISC_NS5_IJNSA_ILi0EEESR_SR_EEEEENS5_IJNS4_10UnderscoreESU_SU_EEEEENS4_13SM90_TMA_LOADENS4_14ComposedLayoutINS4_7SwizzleILi3ELi4ELi3EEENS4_18smem_ptr_flag_bitsILi32EEENSQ_INS5_IJNSA_ILi8EEENSA_ILi32EEEEEENS5_IJS14_SB_EEEEEEEvNS4_8identityESX_S18_vS19_EENS_8epilogue10collective18CollectiveEpilogueINS1B_23Sm100TmaWarpSpecializedILi3ELi2ELi16ELb1ELb0EEEJSF_NS5_IJNSQ_ISE_SB_EENSQ_IS14_SB_EEEEESG_SH_SG_SH_NS1B_6fusion15FusionCallbacksIS1F_NS1J_17LinearCombinationISG_fSG_fLNS_15FloatRoundStyleE2EEESF_S1I_JEEENS4_5SM1004TMEM4LOAD26SM100_TMEM_LOAD_16dp128b8xESX_S18_NS4_17SM75_U32x4_LDSM_NENS4_14SM90_TMA_STOREES18_NS4_17SM90_U32x4_STSM_NENS4_39AutoVectorizingCopyWithAssumedAlignmentILi128EEEEEEvvEEEEvNT_6ParamsE)
        /*0044*/ 	.word	0x00000000
.L_29:


//--------------------- .nv.compat                --------------------------
	.section	.nv.compat,"",@"SHT_CUDA_COMPAT_INFO"
	.align	4
        /*0000*/ 	.byte	0x02, 0x09, 0x01, 0x00, 0x02, 0x02, 0x02, 0x00, 0x02, 0x05, 0x05, 0x00, 0x03, 0x07, 0x01, 0x01
        /*0010*/ 	.byte	0x02, 0x03, 0x01, 0x00, 0x02, 0x06, 0x01, 0x00, 0x04, 0x0b, 0x08, 0x00, 0x09, 0x00, 0x00, 0x00
        /*0020*/ 	.byte	0x00, 0x00, 0x00, 0x00


//--------------------- .nv.info._ZN7cutlass13device_kernelINS_4gemm6kernel13GemmUniversalIN4cute5tupleIJiiiiEEENS1_10collective13CollectiveMmaINS1_35MainloopSm100TmaUmmaWarpSpecializedILi2ELi2ELi4ENS5_IJNS4_1CILi1EEESB_SB_EEEEENS5_IJNSA_ILi64EEESE_SE_EEENS_10tfloat32_tENS5_IJlSB_lEEESG_SH_NS4_8TiledMMAINS4_8MMA_AtomIJNS4_17SM100_MMA_TF32_SSISG_SG_fLi64ELi64ELNS4_4UMMA5MajorE0ELSM_0ELNSL_7ScaleInE0ELSN_0EEEEEENS4_6LayoutISC_NS5_IJNSA_ILi0EEESR_SR_EEEEENS5_IJNS4_10UnderscoreESU_SU_EEEEENS4_13SM90_TMA_LOADENS4_14ComposedLayoutINS4_7SwizzleILi3ELi4ELi3EEENS4_18smem_ptr_flag_bitsILi32EEENSQ_INS5_IJNSA_ILi8EEENSA_ILi32EEEEEENS5_IJS14_SB_EEEEEEEvNS4_8identityESX_S18_vS19_EENS_8epilogue10collective18CollectiveEpilogueINS1B_23Sm100TmaWarpSpecializedILi3ELi2ELi16ELb1ELb0EEEJSF_NS5_IJNSQ_ISE_SB_EENSQ_IS14_SB_EEEEESG_SH_SG_SH_NS1B_6fusion15FusionCallbacksIS1F_NS1J_17LinearCombinationISG_fSG_fLNS_15FloatRoundStyleE2EEESF_S1I_JEEENS4_5SM1004TMEM4LOAD26SM100_TMEM_LOAD_16dp128b8xESX_S18_NS4_17SM75_U32x4_LDSM_NENS4_14SM90_TMA_STOREES18_NS4_17SM90_U32x4_STSM_NENS4_39AutoVectorizingCopyWithAssumedAlignmentILi128EEEEEEvvEEEEvNT_6ParamsE --------------------------
	.section	.nv.info._ZN7cutlass13device_kernelINS_4gemm6kernel13GemmUniversalIN4cute5tupleIJiiiiEEENS1_10collective13CollectiveMmaINS1_35MainloopSm100TmaUmmaWarpSpecializedILi2ELi2ELi4ENS5_IJNS4_1CILi1EEESB_SB_EEEEENS5_IJNSA_ILi64EEESE_SE_EEENS_10tfloat32_tENS5_IJlSB_lEEESG_SH_NS4_8TiledMMAINS4_8MMA_AtomIJNS4_17SM100_MMA_TF32_SSISG_SG_fLi64ELi64ELNS4_4UMMA5MajorE0ELSM_0ELNSL_7ScaleInE0ELSN_0EEEEEENS4_6LayoutISC_NS5_IJNSA_ILi0EEESR_SR_EEEEENS5_IJNS4_10UnderscoreESU_SU_EEEEENS4_13SM90_TMA_LOADENS4_14ComposedLayoutINS4_7SwizzleILi3ELi4ELi3EEENS4_18smem_ptr_flag_bitsILi32EEENSQ_INS5_IJNSA_ILi8EEENSA_ILi32EEEEEENS5_IJS14_SB_EEEEEEEvNS4_8identityESX_S18_vS19_EENS_8epilogue10collective18CollectiveEpilogueINS1B_23Sm100TmaWarpSpecializedILi3ELi2ELi16ELb1ELb0EEEJSF_NS5_IJNSQ_ISE_SB_EENSQ_IS14_SB_EEEEESG_SH_SG_SH_NS1B_6fusion15FusionCallbacksIS1F_NS1J_17LinearCombinationISG_fSG_fLNS_15FloatRoundStyleE2EEESF_S1I_JEEENS4_5SM1004TMEM4LOAD26SM100_TMEM_LOAD_16dp128b8xESX_S18_NS4_17SM75_U32x4_LDSM_NENS4_14SM90_TMA_STOREES18_NS4_17SM90_U32x4_STSM_NENS4_39AutoVectorizingCopyWithAssumedAlignmentILi128EEEEEEvvEEEEvNT_6ParamsE,"",@"SHT_CUDA_INFO"
	.sectionflags	@""
	.align	4


	//----- nvinfo : EIATTR_CUDA_API_VERSION
	.align		4
        /*0000*/ 	.byte	0x04, 0x37
        /*0002*/ 	.short	(.L_31 - .L_30)
.L_30:
        /*0004*/ 	.word	0x00000082


	//----- nvinfo : EIATTR_KPARAM_INFO
	.align		4
.L_31:
        /*0008*/ 	.byte	0x04, 0x17
        /*000a*/ 	.short	(.L_33 - .L_32)
.L_32:
        /*000c*/ 	.word	0x00000000
        /*0010*/ 	.short	0x0000
        /*0012*/ 	.short	0x0000
        /*0014*/ 	.byte	0x00, 0xf0, 0x01, 0x20


	//----- nvinfo : EIATTR_AT_ENTRY_FRAGMENTS
	.align		4
.L_33:
        /*0018*/ 	.byte	0x04, 0x4f
        /*001a*/ 	.short	(.L_35 - .L_34)


	//   ....[0]....
.L_34:
        /*001c*/ 	.word	0x00000006


	//----- nvinfo : EIATTR_RESERVED_SMEM_USED
	.align		4
.L_35:
        /*0020*/ 	.byte	0x01, 0x41
	.zero		2


	//----- nvinfo : EIATTR_SPARSE_MMA_MASK
	.align		4
        /*0024*/ 	.byte	0x03, 0x50
        /*0026*/ 	.short	0x0000


	//----- nvinfo : EIATTR_TCGEN05_1CTA_USED
	.align		4
        /*0028*/ 	.byte	0x01, 0x51
	.zero		2


	//----- nvinfo : EIATTR_MAXREG_COUNT
	.align		4
        /*002c*/ 	.byte	0x03, 0x1b
        /*002e*/ 	.short	0x00ff


	//----- nvinfo : EIATTR_NUM_BARRIERS
	.align		4
        /*0030*/ 	.byte	0x02, 0x4c
        /*0032*/ 	.byte	0x07
	.zero		1


	//----- nvinfo : EIATTR_EXTERNS
	.align		4
        /*0034*/ 	.byte	0x04, 0x0f
        /*0036*/ 	.short	(.L_37 - .L_36)


	//   ....[0]....
	.align		4
.L_36:
        /*0038*/ 	.word	index@(__assertfail)


	//----- nvinfo : EIATTR_MERCURY_ISA_VERSION
	.align		4
.L_37:
        /*003c*/ 	.byte	0x03, 0x5f
        /*003e*/ 	.short	0x0101


	//----- nvinfo : EIATTR_INT_WARP_WIDE_INSTR_OFFSETS
	.align		4
        /*0040*/ 	.byte	0x04, 0x31
        /*0042*/ 	.short	(.L_39 - .L_38)


	//   ....[0]....
.L_38:
        /*0044*/ 	.word	0x00001ed0


	//   ....[1]....
        /*0048*/ 	.word	0x00003a20


	//   ....[2]....
        /*004c*/ 	.word	0x00003a40


	//   ....[3]....
        /*0050*/ 	.word	0x00003a70


	//   ....[4]....
        /*0054*/ 	.word	0x00004380


	//   ....[5]....
        /*0058*/ 	.word	0x000043a0


	//   ....[6]....
        /*005c*/ 	.word	0x00004670


	//   ....[7]....
        /*0060*/ 	.word	0x000047a0


	//----- nvinfo : EIATTR_COOP_GROUP_MASK_REGIDS
	.align		4
.L_39:
        /*0064*/ 	.byte	0x04, 0x29
        /*0066*/ 	.short	(.L_41 - .L_40)


	//   ....[0]....
.L_40:
        /*0068*/ 	.word	0xffffffff


	//   ....[1]....
        /*006c*/ 	.word	0xffffffff


	//   ....[2]....
        /*0070*/ 	.word	0xffffffff


	//   ....[3]....
        /*0074*/ 	.word	0xffffffff


	//   ....[4]....
        /*0078*/ 	.word	0xffffffff


	//   ....[5]....
        /*007c*/ 	.word	0xffffffff


	//   ....[6]....
        /*0080*/ 	.word	0xffffffff


	//   ....[7]....
        /*0084*/ 	.word	0xffffffff


	//   ....[8]....
        /*0088*/ 	.word	0xffffffff


	//   ....[9]....
        /*008c*/ 	.word	0xffffffff


	//   ....[10]....
        /*0090*/ 	.word	0xffffffff


	//   ....[11]....
        /*0094*/ 	.word	0xffffffff


	//   ....[12]....
        /*0098*/ 	.word	0xffffffff


	//----- nvinfo : EIATTR_COOP_GROUP_INSTR_OFFSETS
	.align		4
.L_41:
        /*009c*/ 	.byte	0x04, 0x28
        /*009e*/ 	.short	(.L_43 - .L_42)


	//   ....[0]....
.L_42:
        /*00a0*/ 	.word	0x00000090


	//   ....[1]....
        /*00a4*/ 	.word	0x000004d0


	//   ....[2]....
        /*00a8*/ 	.word	0x00000600


	//   ....[3]....
        /*00ac*/ 	.word	0x00000780


	//   ....[4]....
        /*00b0*/ 	.word	0x00000880


	//   ....[5]....
        /*00b4*/ 	.word	0x000009f0


	//   ....[6]....
        /*00b8*/ 	.word	0x00000b90


	//   ....[7]....
        /*00bc*/ 	.word	0x00001db0


	//   ....[8]....
        /*00c0*/ 	.word	0x00002a70


	//   ....[9]....
        /*00c4*/ 	.word	0x00002c80


	//   ....[10]....
        /*00c8*/ 	.word	0x00002cb0


	//   ....[11]....
        /*00cc*/ 	.word	0x00003900


	//   ....[12]....
        /*00d0*/ 	.word	0x00003b30


	//----- nvinfo : EIATTR_VRC_CTA_INIT_COUNT
	.align		4
.L_43:
        /*00d4*/ 	.byte	0x02, 0x4a
        /*00d6*/ 	.byte	0x80
	.zero		1


	//----- nvinfo : EIATTR_SYSCALL_OFFSETS
	.align		4
        /*00d8*/ 	.byte	0x04, 0x46
        /*00da*/ 	.short	(.L_45 - .L_44)


	//   ....[0]....
.L_44:
        /*00dc*/ 	.word	0x00005390


	//   ....[1]....
        /*00e0*/ 	.word	0x00005480


	//   ....[2]....
        /*00e4*/ 	.word	0x00005d40


	//   ....[3]....
        /*00e8*/ 	.word	0x00006790


	//----- nvinfo : EIATTR_MBARRIER_INSTR_OFFSETS
	.align		4
.L_45:
        /*00ec*/ 	.byte	0x04, 0x39
        /*00ee*/ 	.short	(.L_47 - .L_46)


	//   ....[0]....
.L_46:
        /*00f0*/ 	.word	0x000005b0
        /*00f4*/ 	.word	0x000000ff
        /*00f8*/ 	.word	0x00000000
        /*00fc*/ 	.short	0x0100
        /*00fe*/ 	.byte	0x05
	.zero		1


	//   ....[1]....
        /*0100*/ 	.word	0x000005c0
        /*0104*/ 	.word	0x000000ff
        /*0108*/ 	.word	0x00000010
        /*010c*/ 	.short	0x0100
        /*010e*/ 	.byte	0x05
	.zero		1


	//   ....[2]....
        /*0110*/ 	.word	0x000005d0
        /*0114*/ 	.word	0x000000ff
        /*0118*/ 	.word	0x00000008
        /*011c*/ 	.short	0x0100
        /*011e*/ 	.byte	0x05
	.zero		1


	//   ....[3]....
        /*0120*/ 	.word	0x000005e0
        /*0124*/ 	.word	0x000000ff
        /*0128*/ 	.word	0x00000018
        /*012c*/ 	.short	0x0100
        /*012e*/ 	.byte	0x05
	.zero		1


	//   ....[4]....
        /*0130*/ 	.word	0x00000710
        /*0134*/ 	.word	0x000000ff
        /*0138*/ 	.word	0x00000020
        /*013c*/ 	.short	0x0100
        /*013e*/ 	.byte	0x07
	.zero		1


	//   ....[5]....
        /*0140*/ 	.word	0x00000720
        /*0144*/ 	.word	0x000000ff
        /*0148*/ 	.word	0x00000038
        /*014c*/ 	.short	0x0100
        /*014e*/ 	.byte	0x07
	.zero		1


	//   ....[6]....
        /*0150*/ 	.word	0x00000730
        /*0154*/ 	.word	0x000000ff
        /*0158*/ 	.word	0x00000028
        /*015c*/ 	.short	0x0100
        /*015e*/ 	.byte	0x07
	.zero		1


	//   ....[7]....
        /*0160*/ 	.word	0x00000740
        /*0164*/ 	.word	0x000000ff
        /*0168*/ 	.word	0x00000040
        /*016c*/ 	.short	0x0100
        /*016e*/ 	.byte	0x07
	.zero		1


	//   ....[8]....
        /*0170*/ 	.word	0x00000750
        /*0174*/ 	.word	0x000000ff
        /*0178*/ 	.word	0x00000030
        /*017c*/ 	.short	0x0100
        /*017e*/ 	.byte	0x07
	.zero		1


	//   ....[9]....
        /*0180*/ 	.word	0x00000760
        /*0184*/ 	.word	0x000000ff
        /*0188*/ 	.word	0x00000048
        /*018c*/ 	.short	0x0100
        /*018e*/ 	.byte	0x07
	.zero		1


	//   ....[10]....
        /*0190*/ 	.word	0x00000850
        /*0194*/ 	.word	0x000000ff
        /*0198*/ 	.word	0x00000050
        /*019c*/ 	.short	0x0100
        /*019e*/ 	.byte	0x05
	.zero		1


	//   ....[11]....
        /*01a0*/ 	.word	0x00000860
        /*01a4*/ 	.word	0x000000ff
        /*01a8*/ 	.word	0x00000058
        /*01ac*/ 	.short	0x0100
        /*01ae*/ 	.byte	0x05
	.zero		1


	//   ....[12]....
        /*01b0*/ 	.word	0x000009a0
        /*01b4*/ 	.word	0x000000ff
        /*01b8*/ 	.word	0x00000060
        /*01bc*/ 	.short	0x0100
        /*01be*/ 	.byte	0x05
	.zero		1


	//   ....[13]....
        /*01c0*/ 	.word	0x000009b0
        /*01c4*/ 	.word	0x000000ff
        /*01c8*/ 	.word	0x00000070
        /*01cc*/ 	.short	0x0100
        /*01ce*/ 	.byte	0x05
	.zero		1


	//   ....[14]....
        /*01d0*/ 	.word	0x000009c0
        /*01d4*/ 	.word	0x000000ff
        /*01d8*/ 	.word	0x00000068
        /*01dc*/ 	.short	0x0100
        /*01de*/ 	.byte	0x05
	.zero		1


	//   ....[15]....
        /*01e0*/ 	.word	0x000009d0
        /*01e4*/ 	.word	0x000000ff
        /*01e8*/ 	.word	0x00000078
        /*01ec*/ 	.short	0x0100
        /*01ee*/ 	.byte	0x05
	.zero		1


	//   ....[16]....
        /*01f0*/ 	.word	0x00000b00
        /*01f4*/ 	.word	0x000000ff
        /*01f8*/ 	.word	0x00000080
        /*01fc*/ 	.short	0x0100
        /*01fe*/ 	.byte	0x07
	.zero		1


	//   ....[17]....
        /*0200*/ 	.word	0x00000b10
        /*0204*/ 	.word	0x000000ff
        /*0208*/ 	.word	0x000000a0
        /*020c*/ 	.short	0x0100
        /*020e*/ 	.byte	0x07
	.zero		1


	//   ....[18]....
        /*0210*/ 	.word	0x00000b20
        /*0214*/ 	.word	0x000000ff
        /*0218*/ 	.word	0x00000088
        /*021c*/ 	.short	0x0100
        /*021e*/ 	.byte	0x07
	.zero		1


	//   ....[19]....
        /*0220*/ 	.word	0x00000b30
        /*0224*/ 	.word	0x000000ff
        /*0228*/ 	.word	0x000000a8
        /*022c*/ 	.short	0x0100
        /*022e*/ 	.byte	0x07
	.zero		1


	//   ....[20]....
        /*0230*/ 	.word	0x00000b40
        /*0234*/ 	.word	0x000000ff
        /*0238*/ 	.word	0x00000090
        /*023c*/ 	.short	0x0100
        /*023e*/ 	.byte	0x07
	.zero		1


	//   ....[21]....
        /*0240*/ 	.word	0x00000b50
        /*0244*/ 	.word	0x000000ff
        /*0248*/ 	.word	0x000000b0
        /*024c*/ 	.short	0x0100
        /*024e*/ 	.byte	0x07
	.zero		1


	//   ....[22]....
        /*0250*/ 	.word	0x00000b60
        /*0254*/ 	.word	0x000000ff
        /*0258*/ 	.word	0x00000098
        /*025c*/ 	.short	0x0100
        /*025e*/ 	.byte	0x07
	.zero		1


	//   ....[23]....
        /*0260*/ 	.word	0x00000b70
        /*0264*/ 	.word	0x000000ff
        /*0268*/ 	.word	0x000000b8
        /*026c*/ 	.short	0x0100
        /*026e*/ 	.byte	0x07
	.zero		1


	//   ....[24]....
        /*0270*/ 	.word	0x00000c60
        /*0274*/ 	.word	0x000000ff
        /*0278*/ 	.word	0x000000c0
        /*027c*/ 	.short	0x0100
        /*027e*/ 	.byte	0x05
	.zero		1


	//   ....[25]....
        /*0280*/ 	.word	0x00000c70
        /*0284*/ 	.word	0x000000ff
        /*0288*/ 	.word	0x000000d0
        /*028c*/ 	.short	0x0100
        /*028e*/ 	.byte	0x05
	.zero		1


	//   ....[26]....
        /*0290*/ 	.word	0x00000c80
        /*0294*/ 	.word	0x000000ff
        /*0298*/ 	.word	0x000000c8
        /*029c*/ 	.short	0x0100
        /*029e*/ 	.byte	0x05
	.zero		1


	//   ....[27]....
        /*02a0*/ 	.word	0x00000c90
        /*02a4*/ 	.word	0x000000ff
        /*02a8*/ 	.word	0x000000d8
        /*02ac*/ 	.short	0x0100
        /*02ae*/ 	.byte	0x05
	.zero		1


	//   ....[28]....
        /*02b0*/ 	.word	0x00001570
        /*02b4*/ 	.word	0x00000003
        /*02b8*/ 	.word	0x000000d0
        /*02bc*/ 	.short	0x010a
        /*02be*/ 	.byte	0xff
	.zero		1


	//   ....[29]....
        /*02c0*/ 	.word	0x000015a0
        /*02c4*/ 	.word	0x00000003
        /*02c8*/ 	.word	0x000000c0
        /*02cc*/ 	.short	0x0101
        /*02ce*/ 	.byte	0xff
	.zero		1


	//   ....[30]....
        /*02d0*/ 	.word	0x00001670
        /*02d4*/ 	.word	0x000000ff
        /*02d8*/ 	.word	0x00000010
        /*02dc*/ 	.short	0x010a
        /*02de*/ 	.byte	0x08
	.zero		1


	//   ....[31]....
        /*02e0*/ 	.word	0x00001710
        /*02e4*/ 	.word	0x000000ff
        /*02e8*/ 	.word	0x00000010
        /*02ec*/ 	.short	0x010a
        /*02ee*/ 	.byte	0x21
	.zero		1


	//   ....[32]....
        /*02f0*/ 	.word	0x00001860
        /*02f4*/ 	.word	0x000000ff
        /*02f8*/ 	.word	0x00000010
        /*02fc*/ 	.short	0x010a
        /*02fe*/ 	.byte	0x08
	.zero		1


	//   ....[33]....
        /*0300*/ 	.word	0x00001a20
        /*0304*/ 	.word	0x000000ff
        /*0308*/ 	.word	0x00000058
        /*030c*/ 	.short	0x0101
        /*030e*/ 	.byte	0x04
	.zero		1


	//   ....[34]....
        /*0310*/ 	.word	0x00001a40
        /*0314*/ 	.word	0x000000ff
        /*0318*/ 	.word	0x00000010
        /*031c*/ 	.short	0x010a
        /*031e*/ 	.byte	0x08
	.zero		1


	//   ....[35]....
        /*0320*/ 	.word	0x00001ac0
        /*0324*/ 	.word	0x000000ff
        /*0328*/ 	.word	0x00000010
        /*032c*/ 	.short	0x010a
        /*032e*/ 	.byte	0x21
	.zero		1


	//   ....[36]....
        /*0330*/ 	.word	0x00001c10
        /*0334*/ 	.word	0x000000ff
        /*0338*/ 	.word	0x00000010
        /*033c*/ 	.short	0x010a
        /*033e*/ 	.byte	0x08
	.zero		1


	//   ....[37]....
        /*0340*/ 	.word	0x00001de0
        /*0344*/ 	.word	0x00000002
        /*0348*/ 	.word	0x00000060
        /*034c*/ 	.short	0x010a
        /*034e*/ 	.byte	0xff
	.zero		1


	//   ....[38]....
        /*0350*/ 	.word	0x00001ea0
        /*0354*/ 	.word	0x00000002
        /*0358*/ 	.word	0x00000000
        /*035c*/ 	.short	0x0101
        /*035e*/ 	.byte	0xff
	.zero		1


	//   ....[39]....
        /*0360*/ 	.word	0x00002400
        /*0364*/ 	.word	0x000000ff
        /*0368*/ 	.word	0x00000000
        /*036c*/ 	.short	0x010a
        /*036e*/ 	.byte	0x04
	.zero		1


	//   ....[40]....
        /*0370*/ 	.word	0x000024a0
        /*0374*/ 	.word	0x00000000
        /*0378*/ 	.word	0x00000000
        /*037c*/ 	.short	0x010a
        /*037e*/ 	.byte	0xff
	.zero		1


	//   ....[41]....
        /*0380*/ 	.word	0x000025c0
        /*0384*/ 	.word	0x00000000
        /*0388*/ 	.word	0x000000c0
        /*038c*/ 	.short	0x010a
        /*038e*/ 	.byte	0xff
	.zero		1


	//   ....[42]....
        /*0390*/ 	.word	0x00002620
        /*0394*/ 	.word	0x00000004
        /*0398*/ 	.word	0x00000000
        /*039c*/ 	.short	0x0101
        /*039e*/ 	.byte	0xff
	.zero		1


	//   ....[43]....
        /*03a0*/ 	.word	0x00002640
        /*03a4*/ 	.word	0x000000ff
        /*03a8*/ 	.word	0x00000070
        /*03ac*/ 	.short	0x010a
        /*03ae*/ 	.byte	0x05
	.zero		1


	//   ....[44]....
        /*03b0*/ 	.word	0x00002760
        /*03b4*/ 	.word	0x00000000
        /*03b8*/ 	.word	0x00000060
        /*03bc*/ 	.short	0x010a
        /*03be*/ 	.byte	0xff
	.zero		1


	//   ....[45]....
        /*03c0*/ 	.word	0x00002870
        /*03c4*/ 	.word	0x00000000
        /*03c8*/ 	.word	0x00000000
        /*03cc*/ 	.short	0x0101
        /*03ce*/ 	.byte	0xff
	.zero		1


	//   ....[46]....
        /*03d0*/ 	.word	0x00002900
        /*03d4*/ 	.word	0x000000ff
        /*03d8*/ 	.word	0x00000070
        /*03dc*/ 	.short	0x0106
        /*03de*/ 	.byte	0x05
	.zero		1


	//   ....[47]....
        /*03e0*/ 	.word	0x00002920
        /*03e4*/ 	.word	0x000000ff
        /*03e8*/ 	.word	0x00000070
        /*03ec*/ 	.short	0x010a
        /*03ee*/ 	.byte	0x05
	.zero		1


	//   ....[48]....
        /*03f0*/ 	.word	0x000029b0
        /*03f4*/ 	.word	0x000000ff
        /*03f8*/ 	.word	0x00000070
        /*03fc*/ 	.short	0x0106
        /*03fe*/ 	.byte	0x04
	.zero		1


	//   ....[49]....
        /*0400*/ 	.word	0x000029f0
        /*0404*/ 	.word	0x00000000
        /*0408*/ 	.word	0x00000070
        /*040c*/ 	.short	0x010a
        /*040e*/ 	.byte	0xff
	.zero		1


	//   ....[50]....
        /*0410*/ 	.word	0x00002fb0
        /*0414*/ 	.word	0x00000000
        /*0418*/ 	.word	0x00000060
        /*041c*/ 	.short	0x010a
        /*041e*/ 	.byte	0xff
	.zero		1


	//   ....[51]....
        /*0420*/ 	.word	0x000030c0
        /*0424*/ 	.word	0x00000003
        /*0428*/ 	.word	0x00000000
        /*042c*/ 	.short	0x0101
        /*042e*/ 	.byte	0xff
	.zero		1


	//   ....[52]....
        /*0430*/ 	.word	0x000030d0
        /*0434*/ 	.word	0x000000ff
        /*0438*/ 	.word	0x00000000
        /*043c*/ 	.short	0x010a
        /*043e*/ 	.byte	0x07
	.zero		1


	//   ....[53]....
        /*0440*/ 	.word	0x00003150
        /*0444*/ 	.word	0x000000ff
        /*0448*/ 	.word	0x000000a0
        /*044c*/ 	.short	0x010a
        /*044e*/ 	.byte	0x06
	.zero		1


	//   ....[54]....
        /*0450*/ 	.word	0x00003220
        /*0454*/ 	.word	0x000000ff
        /*0458*/ 	.word	0x00000000
        /*045c*/ 	.short	0x010a
        /*045e*/ 	.byte	0x0b
	.zero		1


	//   ....[55]....
        /*0460*/ 	.word	0x00003350
        /*0464*/ 	.word	0x000000ff
        /*0468*/ 	.word	0x00000000
        /*046c*/ 	.short	0x010a
        /*046e*/ 	.byte	0x22
	.zero		1


	//   ....[56]....
        /*0470*/ 	.word	0x00003730
        /*0474*/ 	.word	0x000000ff
        /*0478*/ 	.word	0x00000000
        /*047c*/ 	.short	0x010a
        /*047e*/ 	.byte	0x06
	.zero		1


	//   ....[57]....
        /*0480*/ 	.word	0x000037c0
        /*0484*/ 	.word	0x000000ff
        /*0488*/ 	.word	0x00000000
        /*048c*/ 	.short	0x010a
        /*048e*/ 	.byte	0x06
	.zero		1


	//   ....[58]....
        /*0490*/ 	.word	0x00003850
        /*0494*/ 	.word	0x000000ff
        /*0498*/ 	.word	0x00000000
        /*049c*/ 	.short	0x010a
        /*049e*/ 	.byte	0x06
	.zero		1


	//   ....[59]....
        /*04a0*/ 	.word	0x000038e0
        /*04a4*/ 	.word	0x000000ff
        /*04a8*/ 	.word	0x00000000
        /*04ac*/ 	.short	0x010a
        /*04ae*/ 	.byte	0x07
	.zero		1


	//   ....[60]....
        /*04b0*/ 	.word	0x00003d20
        /*04b4*/ 	.word	0x00000000
        /*04b8*/ 	.word	0x00000060
        /*04bc*/ 	.short	0x010a
        /*04be*/ 	.byte	0xff
	.zero		1


	//   ....[61]....
        /*04c0*/ 	.word	0x00003de0
        /*04c4*/ 	.word	0x00000000
        /*04c8*/ 	.word	0x00000000
        /*04cc*/ 	.short	0x0101
        /*04ce*/ 	.byte	0xff
	.zero		1


	//   ....[62]....
        /*04d0*/ 	.word	0x00004100
        /*04d4*/ 	.word	0x000000ff
        /*04d8*/ 	.word	0x00000058
        /*04dc*/ 	.short	0x010a
        /*04de*/ 	.byte	0x07
	.zero		1


	//   ....[63]....
        /*04e0*/ 	.word	0x00004320
        /*04e4*/ 	.word	0x000000ff
        /*04e8*/ 	.word	0x00000038
        /*04ec*/ 	.short	0x010a
        /*04ee*/ 	.byte	0x0f
	.zero		1


	//   ....[64]....
        /*04f0*/ 	.word	0x00004530
        /*04f4*/ 	.word	0x000000ff
        /*04f8*/ 	.word	0x00000020
        /*04fc*/ 	.short	0x010b
        /*04fe*/ 	.byte	0x0f
	.zero		1


	//   ....[65]....
        /*0500*/ 	.word	0x000045b0
        /*0504*/ 	.word	0x000000ff
        /*0508*/ 	.word	0x00000000
        /*050c*/ 	.short	0x0101
        /*050e*/ 	.byte	0x10
	.zero		1


	//   ....[66]....
        /*0510*/ 	.word	0x000045e0
        /*0514*/ 	.word	0x000000ff
        /*0518*/ 	.word	0x00000038
        /*051c*/ 	.short	0x010a
        /*051e*/ 	.byte	0x0d
	.zero		1


	//   ....[67]....
        /*0520*/ 	.word	0x000047f0
        /*0524*/ 	.word	0x000000ff
        /*0528*/ 	.word	0x00000020
        /*052c*/ 	.short	0x010b
        /*052e*/ 	.byte	0x0d
	.zero		1


	//   ....[68]....
        /*0530*/ 	.word	0x00004860
        /*0534*/ 	.word	0x000000ff
        /*0538*/ 	.word	0x00000000
        /*053c*/ 	.short	0x0101
        /*053e*/ 	.byte	0x0f
	.zero		1


	//   ....[69]....
        /*0540*/ 	.word	0x000048b0
        /*0544*/ 	.word	0x000000ff
        /*0548*/ 	.word	0x00000000
        /*054c*/ 	.short	0x010a
        /*054e*/ 	.byte	0x04
	.zero		1


	//   ....[70]....
        /*0550*/ 	.word	0x00004940
        /*0554*/ 	.word	0x000000ff
        /*0558*/ 	.word	0x00000000
        /*055c*/ 	.short	0x010a
        /*055e*/ 	.byte	0x04
	.zero		1


	//   ....[71]....
        /*0560*/ 	.word	0x000049e0
        /*0564*/ 	.word	0x00000000
        /*0568*/ 	.word	0x00000000
        /*056c*/ 	.short	0x010a
        /*056e*/ 	.byte	0xff
	.zero		1


	//   ....[72]....
        /*0570*/ 	.word	0x00004d60
        /*0574*/ 	.word	0x00000000
        /*0578*/ 	.word	0x00000060
        /*057c*/ 	.short	0x010a
        /*057e*/ 	.byte	0xff
	.zero		1


	//   ....[73]....
        /*0580*/ 	.word	0x00004e70
        /*0584*/ 	.word	0x00000000
        /*0588*/ 	.word	0x00000000
        /*058c*/ 	.short	0x0101
        /*058e*/ 	.byte	0xff
	.zero		1


	//   ....[74]....
        /*0590*/ 	.word	0x000058f0
        /*0594*/ 	.word	0x00000000
        /*0598*/ 	.word	0x00000020
        /*059c*/ 	.short	0x010a
        /*059e*/ 	.byte	0xff
	.zero		1


	//   ....[75]....
        /*05a0*/ 	.word	0x00005960
        /*05a4*/ 	.word	0x00000054
        /*05a8*/ 	.word	0x00000080
        /*05ac*/ 	.short	0x010a
        /*05ae*/ 	.byte	0xff
	.zero		1


	//   ....[76]....
        /*05b0*/ 	.word	0x000059f0
        /*05b4*/ 	.word	0x00000000
        /*05b8*/ 	.word	0x00000020
        /*05bc*/ 	.short	0x010a
        /*05be*/ 	.byte	0xff
	.zero		1


	//   ....[77]....
        /*05c0*/ 	.word	0x00005c20
        /*05c4*/ 	.word	0x00000054
        /*05c8*/ 	.word	0x00000080
        /*05cc*/ 	.short	0x010a
        /*05ce*/ 	.byte	0xff
	.zero		1


	//   ....[78]....
        /*05d0*/ 	.word	0x000064b0
        /*05d4*/ 	.word	0x00000000
        /*05d8*/ 	.word	0x00000000
        /*05dc*/ 	.short	0x0101
        /*05de*/ 	.byte	0xff
	.zero		1


	//   ....[79]....
        /*05e0*/ 	.word	0x000064c0
        /*05e4*/ 	.word	0x00000002
        /*05e8*/ 	.word	0x00000020
        /*05ec*/ 	.short	0x010a
        /*05ee*/ 	.byte	0xff
	.zero		1


	//   ....[80]....
        /*05f0*/ 	.word	0x00006590
        /*05f4*/ 	.word	0x00000002
        /*05f8*/ 	.word	0x00000020
        /*05fc*/ 	.short	0x010a
        /*05fe*/ 	.byte	0xff
	.zero		1


	//   ....[81]....
        /*0600*/ 	.word	0x00006920
        /*0604*/ 	.word	0x000000ff
        /*0608*/ 	.word	0x00000000
        /*060c*/ 	.short	0x0101
        /*060e*/ 	.byte	0x05
	.zero		1


	//   ....[82]....
        /*0610*/ 	.word	0x00006f70
        /*0614*/ 	.word	0x00000002
        /*0618*/ 	.word	0x00000000
        /*061c*/ 	.short	0x0101
        /*061e*/ 	.byte	0xff
	.zero		1


	//   ....[83]....
        /*0620*/ 	.word	0x000071e0
        /*0624*/ 	.word	0x000000ff
        /*0628*/ 	.word	0x00000000
        /*062c*/ 	.short	0x0101
        /*062e*/ 	.byte	0x04
	.zero		1


	//   ....[84]....
        /*0630*/ 	.word	0x00007200
        /*0634*/ 	.word	0x00000003
        /*0638*/ 	.word	0x000000d0
        /*063c*/ 	.short	0x010a
        /*063e*/ 	.byte	0xff
	.zero		1


	//   ....[85]....
        /*0640*/ 	.word	0x00007260
        /*0644*/ 	.word	0x00000002
        /*0648*/ 	.word	0x00000010
        /*064c*/ 	.short	0x010a
        /*064e*/ 	.byte	0xff
	.zero		1


	//   ....[86]....
        /*0650*/ 	.word	0x000072c0
        /*0654*/ 	.word	0x00000002
        /*0658*/ 	.word	0x00000010
        /*065c*/ 	.short	0x010a
        /*065e*/ 	.byte	0xff
	.zero		1


	//   ....[87]....
        /*0660*/ 	.word	0x00007310
        /*0664*/ 	.word	0x00000002
        /*0668*/ 	.word	0x00000060
        /*066c*/ 	.short	0x010a
        /*066e*/ 	.byte	0xff
	.zero		1


	//   ....[88]....
        /*0670*/ 	.word	0x00007370
        /*0674*/ 	.word	0x00000000
        /*0678*/ 	.word	0x00000000
        /*067c*/ 	.short	0x010a
        /*067e*/ 	.byte	0xff
	.zero		1


	//   ....[89]....
        /*0680*/ 	.word	0x000073c0
        /*0684*/ 	.word	0x00000000
        /*0688*/ 	.word	0x000000c0
        /*068c*/ 	.short	0x010a
        /*068e*/ 	.byte	0xff
	.zero		1


	//   ....[90]....
        /*0690*/ 	.word	0x00007420
        /*0694*/ 	.word	0x00000000
        /*0698*/ 	.word	0x00000070
        /*069c*/ 	.short	0x010a
        /*069e*/ 	.byte	0xff
	.zero		1


	//   ....[91]....
        /*06a0*/ 	.word	0x00007470
        /*06a4*/ 	.word	0x00000000
        /*06a8*/ 	.word	0x00000060
        /*06ac*/ 	.short	0x010a
        /*06ae*/ 	.byte	0xff
	.zero		1


	//   ....[92]....
        /*06b0*/ 	.word	0x000074d0
        /*06b4*/ 	.word	0x00000000
        /*06b8*/ 	.word	0x00000070
        /*06bc*/ 	.short	0x010a
        /*06be*/ 	.byte	0xff
	.zero		1


	//   ....[93]....
        /*06c0*/ 	.word	0x00007520
        /*06c4*/ 	.word	0x00000000
        /*06c8*/ 	.word	0x00000060
        /*06cc*/ 	.short	0x010a
        /*06ce*/ 	.byte	0xff
	.zero		1


	//   ....[94]....
        /*06d0*/ 	.word	0x00007580
        /*06d4*/ 	.word	0x00000003
        /*06d8*/ 	.word	0x000000a0
        /*06dc*/ 	.short	0x010a
        /*06de*/ 	.byte	0xff
	.zero		1


	//   ....[95]....
        /*06e0*/ 	.word	0x000075e0
        /*06e4*/ 	.word	0x00000000
        /*06e8*/ 	.word	0x00000000
        /*06ec*/ 	.short	0x010a
        /*06ee*/ 	.byte	0xff
	.zero		1


	//   ....[96]....
        /*06f0*/ 	.word	0x00007640
        /*06f4*/ 	.word	0x00000000
        /*06f8*/ 	.word	0x00000000
        /*06fc*/ 	.short	0x010a
        /*06fe*/ 	.byte	0xff
	.zero		1


	//   ....[97]....
        /*0700*/ 	.word	0x000076a0
        /*0704*/ 	.word	0x00000000
        /*0708*/ 	.word	0x00000000
        /*070c*/ 	.short	0x010a
        /*070e*/ 	.byte	0xff
	.zero		1


	//   ....[98]....
        /*0710*/ 	.word	0x00007700
        /*0714*/ 	.word	0x00000000
        /*0718*/ 	.word	0x00000000
        /*071c*/ 	.short	0x010a
        /*071e*/ 	.byte	0xff
	.zero		1


	//   ....[99]....
        /*0720*/ 	.word	0x00007760
        /*0724*/ 	.word	0x00000000
        /*0728*/ 	.word	0x00000000
        /*072c*/ 	.short	0x010a
        /*072e*/ 	.byte	0xff
	.zero		1


	//   ....[100]....
        /*0730*/ 	.word	0x000077b0
        /*0734*/ 	.word	0x00000000
        /*0738*/ 	.word	0x00000060
        /*073c*/ 	.short	0x010a
        /*073e*/ 	.byte	0xff
	.zero		1


	//   ....[101]....
        /*0740*/ 	.word	0x00007810
        /*0744*/ 	.word	0x00000000
        /*0748*/ 	.word	0x00000058
        /*074c*/ 	.short	0x010a
        /*074e*/ 	.byte	0xff
	.zero		1


	//   ....[102]....
        /*0750*/ 	.word	0x00007870
        /*0754*/ 	.word	0x00000000
        /*0758*/ 	.word	0x00000038
        /*075c*/ 	.short	0x010a
        /*075e*/ 	.byte	0xff
	.zero		1


	//   ....[103]....
        /*0760*/ 	.word	0x000078d0
        /*0764*/ 	.word	0x00000003
        /*0768*/ 	.word	0x00000038
        /*076c*/ 	.short	0x010a
        /*076e*/ 	.byte	0xff
	.zero		1


	//   ....[104]....
        /*0770*/ 	.word	0x00007930
        /*0774*/ 	.word	0x00000000
        /*0778*/ 	.word	0x00000000
        /*077c*/ 	.short	0x010a
        /*077e*/ 	.byte	0xff
	.zero		1


	//   ....[105]....
        /*0780*/ 	.word	0x00007990
        /*0784*/ 	.word	0x00000000
        /*0788*/ 	.word	0x00000000
        /*078c*/ 	.short	0x010a
        /*078e*/ 	.byte	0xff
	.zero		1


	//   ....[106]....
        /*0790*/ 	.word	0x000079e0
        /*0794*/ 	.word	0x00000000
        /*0798*/ 	.word	0x00000060
        /*079c*/ 	.short	0x010a
        /*079e*/ 	.byte	0xff
	.zero		1


	//   ....[107]....
        /*07a0*/ 	.word	0x00007a30
        /*07a4*/ 	.word	0x00000000
        /*07a8*/ 	.word	0x00000020
        /*07ac*/ 	.short	0x010a
        /*07ae*/ 	.byte	0xff
	.zero		1


	//   ....[108]....
        /*07b0*/ 	.word	0x00007a80
        /*07b4*/ 	.word	0x00000054
        /*07b8*/ 	.word	0x00000080
        /*07bc*/ 	.short	0x010a
        /*07be*/ 	.byte	0xff
	.zero		1


	//   ....[109]....
        /*07c0*/ 	.word	0x00007ad0
        /*07c4*/ 	.word	0x00000002
        /*07c8*/ 	.word	0x00000020
        /*07cc*/ 	.short	0x010a
        /*07ce*/ 	.byte	0xff
	.zero		1


	//----- nvinfo : EIATTR_NUM_MBARRIERS
	.align		4
.L_47:
        /*07d0*/ 	.byte	0x03, 0x38
        /*07d2*/ 	.short	0x001c


	//----- nvinfo : EIATTR_EXIT_INSTR_OFFSETS
	.align		4
        /*07d4*/ 	.byte	0x04, 0x1c
        /*07d6*/ 	.short	(.L_49 - .L_48)


	//   ....[0]....
.L_48:
        /*07d8*/ 	.word	0x000024d0


	//   ....[1]....
        /*07dc*/ 	.word	0x000029c0


	//   ....[2]....
        /*07e0*/ 	.word	0x00002a20


	//   ....[3]....
        /*07e4*/ 	.word	0x00003b40


	//   ....[4]....
        /*07e8*/ 	.word	0x00004a10


	//   ....[5]....
        /*07ec*/ 	.word	0x00004a50


	//   ....[6]....
        /*07f0*/ 	.word	0x000070d0


	//   ....[7]....
        /*07f4*/ 	.word	0x00007150


	//   ....[8]....
        /*07f8*/ 	.word	0x00007180


	//   ....[9]....
        /*07fc*/ 	.word	0x000071f0


	//----- nvinfo : EIATTR_MAX_THREADS
	.align		4
.L_49:
        /*0800*/ 	.byte	0x04, 0x05
        /*0802*/ 	.short	(.L_51 - .L_50)
.L_50:
        /*0804*/ 	.word	0x00000100
        /*0808*/ 	.word	0x00000001
        /*080c*/ 	.word	0x00000001


	//----- nvinfo : EIATTR_CRS_STACK_SIZE
	.align		4
.L_51:
        /*0810*/ 	.byte	0x04, 0x1e
        /*0812*/ 	.short	(.L_53 - .L_52)
.L_52:
        /*0814*/ 	.word	0x00000000


	//----- nvinfo : EIATTR_CBANK_PARAM_SIZE
	.align		4
.L_53:
        /*0818*/ 	.byte	0x03, 0x19
        /*081a*/ 	.short	0x0800


	//----- nvinfo : EIATTR_PARAM_CBANK
	.align		4
        /*081c*/ 	.byte	0x04, 0x0a
        /*081e*/ 	.short	(.L_55 - .L_54)
	.align		4
.L_54:
        /*0820*/ 	.word	index@(.nv.constant0._ZN7cutlass13device_kernelINS_4gemm6kernel13GemmUniversalIN4cute5tupleIJiiiiEEENS1_10collective13CollectiveMmaINS1_35MainloopSm100TmaUmmaWarpSpecializedILi2ELi2ELi4ENS5_IJNS4_1CILi1EEESB_SB_EEEEENS5_IJNSA_ILi64EEESE_SE_EEENS_10tfloat32_tENS5_IJlSB_lEEESG_SH_NS4_8TiledMMAINS4_8MMA_AtomIJNS4_17SM100_MMA_TF32_SSISG_SG_fLi64ELi64ELNS4_4UMMA5MajorE0ELSM_0ELNSL_7ScaleInE0ELSN_0EEEEEENS4_6LayoutISC_NS5_IJNSA_ILi0EEESR_SR_EEEEENS5_IJNS4_10UnderscoreESU_SU_EEEEENS4_13SM90_TMA_LOADENS4_14ComposedLayoutINS4_7SwizzleILi3ELi4ELi3EEENS4_18smem_ptr_flag_bitsILi32EEENSQ_INS5_IJNSA_ILi8EEENSA_ILi32EEEEEENS5_IJS14_SB_EEEEEEEvNS4_8identityESX_S18_vS19_EENS_8epilogue10collective18CollectiveEpilogueINS1B_23Sm100TmaWarpSpecializedILi3ELi2ELi16ELb1ELb0EEEJSF_NS5_IJNSQ_ISE_SB_EENSQ_IS14_SB_EEEEESG_SH_SG_SH_NS1B_6fusion15FusionCallbacksIS1F_NS1J_17LinearCombinationISG_fSG_fLNS_15FloatRoundStyleE2EEESF_S1I_JEEENS4_5SM1004TMEM4LOAD26SM100_TMEM_LOAD_16dp128b8xESX_S18_NS4_17SM75_U32x4_LDSM_NENS4_14SM90_TMA_STOREES18_NS4_17SM90_U32x4_STSM_NENS4_39AutoVectorizingCopyWithAssumedAlignmentILi128EEEEEEvvEEEEvNT_6ParamsE)
        /*0824*/ 	.short	0x0380
        /*0826*/ 	.short	0x0800


	//----- nvinfo : EIATTR_SW_WAR
	.align		4
.L_55:
        /*0828*/ 	.byte	0x04, 0x36
        /*082a*/ 	.short	(.L_57 - .L_56)
.L_56:
        /*082c*/ 	.word	0x00000008
.L_57:


//--------------------- .nv.callgraph             --------------------------
	.section	.nv.callgraph,"",@"SHT_CUDA_CALLGRAPH"
	.align	4
	.sectionentsize	8
	.align		4
        /*0000*/ 	.word	0x00000000
	.align		4
        /*0004*/ 	.word	0xffffffff
	.align		4
        /*0008*/ 	.word	index@(_ZN7cutlass13device_kernelINS_4gemm6kernel13GemmUniversalIN4cute5tupleIJiiiiEEENS1_10collective13CollectiveMmaINS1_35MainloopSm100TmaUmmaWarpSpecializedILi2ELi2ELi4ENS5_IJNS4_1CILi1EEESB_SB_EEEEENS5_IJNSA_ILi64EEESE_SE_EEENS_10tfloat32_tENS5_IJlSB_lEEESG_SH_NS4_8TiledMMAINS4_8MMA_AtomIJNS4_17SM100_MMA_TF32_SSISG_SG_fLi64ELi64ELNS4_4UMMA5MajorE0ELSM_0ELNSL_7ScaleInE0ELSN_0EEEEEENS4_6LayoutISC_NS5_IJNSA_ILi0EEESR_SR_EEEEENS5_IJNS4_10UnderscoreESU_SU_EEEEENS4_13SM90_TMA_LOADENS4_14ComposedLayoutINS4_7SwizzleILi3ELi4ELi3EEENS4_18smem_ptr_flag_bitsILi32EEENSQ_INS5_IJNSA_ILi8EEENSA_ILi32EEEEEENS5_IJS14_SB_EEEEEEEvNS4_8identityESX_S18_vS19_EENS_8epilogue10collective18CollectiveEpilogueINS1B_23Sm100TmaWarpSpecializedILi3ELi2ELi16ELb1ELb0EEEJSF_NS5_IJNSQ_ISE_SB_EENSQ_IS14_SB_EEEEESG_SH_SG_SH_NS1B_6fusion15FusionCallbacksIS1F_NS1J_17LinearCombinationISG_fSG_fLNS_15FloatRoundStyleE2EEESF_S1I_JEEENS4_5SM1004TMEM4LOAD26SM100_TMEM_LOAD_16dp128b8xESX_S18_NS4_17SM75_U32x4_LDSM_NENS4_14SM90_TMA_STOREES18_NS4_17SM90_U32x4_STSM_NENS4_39AutoVectorizingCopyWithAssumedAlignmentILi128EEEEEEvvEEEEvNT_6ParamsE)
	.align		4
        /*000c*/ 	.word	index@(__assertfail)
	.align		4
        /*0010*/ 	.word	0x00000000
	.align		4
        /*0014*/ 	.word	0xfffffffe
	.align		4
        /*0018*/ 	.word	0x00000000
	.align		4
        /*001c*/ 	.word	0xfffffffd
	.align		4
        /*0020*/ 	.word	0x00000000
	.align		4
        /*0024*/ 	.word	0xfffffffc


//--------------------- .nv.constant4             --------------------------
	.section	.nv.constant4,"a",@progbits
	.align	8
	.align		8
.nv.constant4:
        /*0000*/ 	.dword	__assertfail
	.align		8
        /*0008*/ 	.dword	__unnamed_1
	.align		8
        /*0010*/ 	.dword	__unnamed_2
	.align		8
        /*0018*/ 	.dword	_ZN40_INTERNAL_3331fa51_4_k_cu_9a908311_220024cuda3std3__45__cpo5beginE
	.align		8
        /*0020*/ 	.dword	_ZN40_INTERNAL_3331fa51_4_k_cu_9a908311_220024cuda3std3__45__cpo3endE
	.align		8
        /*0028*/ 	.dword	_ZN40_INTERNAL_3331fa51_4_k_cu_9a908311_220024cuda3std3__45__cpo6cbeginE
	.align		8
        /*0030*/ 	.dword	_ZN40_INTERNAL_3331fa51_4_k_cu_9a908311_220024cuda3std3__45__cpo4cendE
	.align		8
        /*0038*/ 	.dword	_ZN40_INTERNAL_3331fa51_4_k_cu_9a908311_220024cuda3std3__442_GLOBAL__N__3331fa51_4_k_cu_9a908311_220026ignoreE
	.align		8
        /*0040*/ 	.dword	_ZN40_INTERNAL_3331fa51_4_k_cu_9a908311_220024cuda3std3__419piecewise_constructE
	.align		8
        /*0048*/ 	.dword	_ZN40_INTERNAL_3331fa51_4_k_cu_9a908311_220024cuda3std3__48in_placeE
	.align		8
        /*0050*/ 	.dword	_ZN40_INTERNAL_3331fa51_4_k_cu_9a908311_220024cuda3std6ranges3__45__cpo4swapE
	.align		8
        /*0058*/ 	.dword	_ZN40_INTERNAL_3331fa51_4_k_cu_9a908311_220024cuda3std6ranges3__45__cpo9iter_moveE
	.align		8
        /*0060*/ 	.dword	_ZN40_INTERNAL_3331fa51_4_k_cu_9a908311_220024cute7productE
	.align		8
        /*0068*/ 	.dword	_ZN40_INTERNAL_3331fa51_4_k_cu_9a908311_220024cute1_E
	.align		8
        /*0070*/ 	.dword	$str$25
	.align		8
        /*0078*/ 	.dword	$str$26
	.align		8
        /*0080*/ 	.dword	$str$27
	.align		8
        /*0088*/ 	.dword	$str$28


//--------------------- .text._ZN7cutlass13device_kernelINS_4gemm6kernel13GemmUniversalIN4cute5tupleIJiiiiEEENS1_10collective13CollectiveMmaINS1_35MainloopSm100TmaUmmaWarpSpecializedILi2ELi2ELi4ENS5_IJNS4_1CILi1EEESB_SB_EEEEENS5_IJNSA_ILi64EEESE_SE_EEENS_10tfloat32_tENS5_IJlSB_lEEESG_SH_NS4_8TiledMMAINS4_8MMA_AtomIJNS4_17SM100_MMA_TF32_SSISG_SG_fLi64ELi64ELNS4_4UMMA5MajorE0ELSM_0ELNSL_7ScaleInE0ELSN_0EEEEEENS4_6LayoutISC_NS5_IJNSA_ILi0EEESR_SR_EEEEENS5_IJNS4_10UnderscoreESU_SU_EEEEENS4_13SM90_TMA_LOADENS4_14ComposedLayoutINS4_7SwizzleILi3ELi4ELi3EEENS4_18smem_ptr_flag_bitsILi32EEENSQ_INS5_IJNSA_ILi8EEENSA_ILi32EEEEEENS5_IJS14_SB_EEEEEEEvNS4_8identityESX_S18_vS19_EENS_8epilogue10collective18CollectiveEpilogueINS1B_23Sm100TmaWarpSpecializedILi3ELi2ELi16ELb1ELb0EEEJSF_NS5_IJNSQ_ISE_SB_EENSQ_IS14_SB_EEEEESG_SH_SG_SH_NS1B_6fusion15FusionCallbacksIS1F_NS1J_17LinearCombinationISG_fSG_fLNS_15FloatRoundStyleE2EEESF_S1I_JEEENS4_5SM1004TMEM4LOAD26SM100_TMEM_LOAD_16dp128b8xESX_S18_NS4_17SM75_U32x4_LDSM_NENS4_14SM90_TMA_STOREES18_NS4_17SM90_U32x4_STSM_NENS4_39AutoVectorizingCopyWithAssumedAlignmentILi128EEEEEEvvEEEEvNT_6ParamsE --------------------------
	.section	.text._ZN7cutlass13device_kernelINS_4gemm6kernel13GemmUniversalIN4cute5tupleIJiiiiEEENS1_10collective13CollectiveMmaINS1_35MainloopSm100TmaUmmaWarpSpecializedILi2ELi2ELi4ENS5_IJNS4_1CILi1EEESB_SB_EEEEENS5_IJNSA_ILi64EEESE_SE_EEENS_10tfloat32_tENS5_IJlSB_lEEESG_SH_NS4_8TiledMMAINS4_8MMA_AtomIJNS4_17SM100_MMA_TF32_SSISG_SG_fLi64ELi64ELNS4_4UMMA5MajorE0ELSM_0ELNSL_7ScaleInE0ELSN_0EEEEEENS4_6LayoutISC_NS5_IJNSA_ILi0EEESR_SR_EEEEENS5_IJNS4_10UnderscoreESU_SU_EEEEENS4_13SM90_TMA_LOADENS4_14ComposedLayoutINS4_7SwizzleILi3ELi4ELi3EEENS4_18smem_ptr_flag_bitsILi32EEENSQ_INS5_IJNSA_ILi8EEENSA_ILi32EEEEEENS5_IJS14_SB_EEEEEEEvNS4_8identityESX_S18_vS19_EENS_8epilogue10collective18CollectiveEpilogueINS1B_23Sm100TmaWarpSpecializedILi3ELi2ELi16ELb1ELb0EEEJSF_NS5_IJNSQ_ISE_SB_EENSQ_IS14_SB_EEEEESG_SH_SG_SH_NS1B_6fusion15FusionCallbacksIS1F_NS1J_17LinearCombinationISG_fSG_fLNS_15FloatRoundStyleE2EEESF_S1I_JEEENS4_5SM1004TMEM4LOAD26SM100_TMEM_LOAD_16dp128b8xESX_S18_NS4_17SM75_U32x4_LDSM_NENS4_14SM90_TMA_STOREES18_NS4_17SM90_U32x4_STSM_NENS4_39AutoVectorizingCopyWithAssumedAlignmentILi128EEEEEEvvEEEEvNT_6ParamsE,"ax",@progbits
	.align	128
.text._ZN7cutlass13device_kernelINS_4gemm6kernel13GemmUniversalIN4cute5tupleIJiiiiEEENS1_10collective13CollectiveMmaINS1_35MainloopSm100TmaUmmaWarpSpecializedILi2ELi2ELi4ENS5_IJNS4_1CILi1EEESB_SB_EEEEENS5_IJNSA_ILi64EEESE_SE_EEENS_10tfloat32_tENS5_IJlSB_lEEESG_SH_NS4_8TiledMMAINS4_8MMA_AtomIJNS4_17SM100_MMA_TF32_SSISG_SG_fLi64ELi64ELNS4_4UMMA5MajorE0ELSM_0ELNSL_7ScaleInE0ELSN_0EEEEEENS4_6LayoutISC_NS5_IJNSA_ILi0EEESR_SR_EEEEENS5_IJNS4_10UnderscoreESU_SU_EEEEENS4_13SM90_TMA_LOADENS4_14ComposedLayoutINS4_7SwizzleILi3ELi4ELi3EEENS4_18smem_ptr_flag_bitsILi32EEENSQ_INS5_IJNSA_ILi8EEENSA_ILi32EEEEEENS5_IJS14_SB_EEEEEEEvNS4_8identityESX_S18_vS19_EENS_8epilogue10collective18CollectiveEpilogueINS1B_23Sm100TmaWarpSpecializedILi3ELi2ELi16ELb1ELb0EEEJSF_NS5_IJNSQ_ISE_SB_EENSQ_IS14_SB_EEEEESG_SH_SG_SH_NS1B_6fusion15FusionCallbacksIS1F_NS1J_17LinearCombinationISG_fSG_fLNS_15FloatRoundStyleE2EEESF_S1I_JEEENS4_5SM1004TMEM4LOAD26SM100_TMEM_LOAD_16dp128b8xESX_S18_NS4_17SM75_U32x4_LDSM_NENS4_14SM90_TMA_STOREES18_NS4_17SM90_U32x4_STSM_NENS4_39AutoVectorizingCopyWithAssumedAlignmentILi128EEEEEEvvEEEEvNT_6ParamsE:
        .type           _ZN7cutlass13device_kernelINS_4gemm6kernel13GemmUniversalIN4cute5tupleIJiiiiEEENS1_10collective13CollectiveMmaINS1_35MainloopSm100TmaUmmaWarpSpecializedILi2ELi2ELi4ENS5_IJNS4_1CILi1EEESB_SB_EEEEENS5_IJNSA_ILi64EEESE_SE_EEENS_10tfloat32_tENS5_IJlSB_lEEESG_SH_NS4_8TiledMMAINS4_8MMA_AtomIJNS4_17SM100_MMA_TF32_SSISG_SG_fLi64ELi64ELNS4_4UMMA5MajorE0ELSM_0ELNSL_7ScaleInE0ELSN_0EEEEEENS4_6LayoutISC_NS5_IJNSA_ILi0EEESR_SR_EEEEENS5_IJNS4_10UnderscoreESU_SU_EEEEENS4_13SM90_TMA_LOADENS4_14ComposedLayoutINS4_7SwizzleILi3ELi4ELi3EEENS4_18smem_ptr_flag_bitsILi32EEENSQ_INS5_IJNSA_ILi8EEENSA_ILi32EEEEEENS5_IJS14_SB_EEEEEEEvNS4_8identityESX_S18_vS19_EENS_8epilogue10collective18CollectiveEpilogueINS1B_23Sm100TmaWarpSpecializedILi3ELi2ELi16ELb1ELb0EEEJSF_NS5_IJNSQ_ISE_SB_EENSQ_IS14_SB_EEEEESG_SH_SG_SH_NS1B_6fusion15FusionCallbacksIS1F_NS1J_17LinearCombinationISG_fSG_fLNS_15FloatRoundStyleE2EEESF_S1I_JEEENS4_5SM1004TMEM4LOAD26SM100_TMEM_LOAD_16dp128b8xESX_S18_NS4_17SM75_U32x4_LDSM_NENS4_14SM90_TMA_STOREES18_NS4_17SM90_U32x4_STSM_NENS4_39AutoVectorizingCopyWithAssumedAlignmentILi128EEEEEEvvEEEEvNT_6ParamsE,@function
        .size           _ZN7cutlass13device_kernelINS_4gemm6kernel13GemmUniversalIN4cute5tupleIJiiiiEEENS1_10collective13CollectiveMmaINS1_35MainloopSm100TmaUmmaWarpSpecializedILi2ELi2ELi4ENS5_IJNS4_1CILi1EEESB_SB_EEEEENS5_IJNSA_ILi64EEESE_SE_EEENS_10tfloat32_tENS5_IJlSB_lEEESG_SH_NS4_8TiledMMAINS4_8MMA_AtomIJNS4_17SM100_MMA_TF32_SSISG_SG_fLi64ELi64ELNS4_4UMMA5MajorE0ELSM_0ELNSL_7ScaleInE0ELSN_0EEEEEENS4_6LayoutISC_NS5_IJNSA_ILi0EEESR_SR_EEEEENS5_IJNS4_10UnderscoreESU_SU_EEEEENS4_13SM90_TMA_LOADENS4_14ComposedLayoutINS4_7SwizzleILi3ELi4ELi3EEENS4_18smem_ptr_flag_bitsILi32EEENSQ_INS5_IJNSA_ILi8EEENSA_ILi32EEEEEENS5_IJS14_SB_EEEEEEEvNS4_8identityESX_S18_vS19_EENS_8epilogue10collective18CollectiveEpilogueINS1B_23Sm100TmaWarpSpecializedILi3ELi2ELi16ELb1ELb0EEEJSF_NS5_IJNSQ_ISE_SB_EENSQ_IS14_SB_EEEEESG_SH_SG_SH_NS1B_6fusion15FusionCallbacksIS1F_NS1J_17LinearCombinationISG_fSG_fLNS_15FloatRoundStyleE2EEESF_S1I_JEEENS4_5SM1004TMEM4LOAD26SM100_TMEM_LOAD_16dp128b8xESX_S18_NS4_17SM75_U32x4_LDSM_NENS4_14SM90_TMA_STOREES18_NS4_17SM90_U32x4_STSM_NENS4_39AutoVectorizingCopyWithAssumedAlignmentILi128EEEEEEvvEEEEvNT_6ParamsE,(.L_x_148 - _ZN7cutlass13device_kernelINS_4gemm6kernel13GemmUniversalIN4cute5tupleIJiiiiEEENS1_10collective13CollectiveMmaINS1_35MainloopSm100TmaUmmaWarpSpecializedILi2ELi2ELi4ENS5_IJNS4_1CILi1EEESB_SB_EEEEENS5_IJNSA_ILi64EEESE_SE_EEENS_10tfloat32_tENS5_IJlSB_lEEESG_SH_NS4_8TiledMMAINS4_8MMA_AtomIJNS4_17SM100_MMA_TF32_SSISG_SG_fLi64ELi64ELNS4_4UMMA5MajorE0ELSM_0ELNSL_7ScaleInE0ELSN_0EEEEEENS4_6LayoutISC_NS5_IJNSA_ILi0EEESR_SR_EEEEENS5_IJNS4_10UnderscoreESU_SU_EEEEENS4_13SM90_TMA_LOADENS4_14ComposedLayoutINS4_7SwizzleILi3ELi4ELi3EEENS4_18smem_ptr_flag_bitsILi32EEENSQ_INS5_IJNSA_ILi8EEENSA_ILi32EEEEEENS5_IJS14_SB_EEEEEEEvNS4_8identityESX_S18_vS19_EENS_8epilogue10collective18CollectiveEpilogueINS1B_23Sm100TmaWarpSpecializedILi3ELi2ELi16ELb1ELb0EEEJSF_NS5_IJNSQ_ISE_SB_EENSQ_IS14_SB_EEEEESG_SH_SG_SH_NS1B_6fusion15FusionCallbacksIS1F_NS1J_17LinearCombinationISG_fSG_fLNS_15FloatRoundStyleE2EEESF_S1I_JEEENS4_5SM1004TMEM4LOAD26SM100_TMEM_LOAD_16dp128b8xESX_S18_NS4_17SM75_U32x4_LDSM_NENS4_14SM90_TMA_STOREES18_NS4_17SM90_U32x4_STSM_NENS4_39AutoVectorizingCopyWithAssumedAlignmentILi128EEEEEEvvEEEEvNT_6ParamsE)
        .other          _ZN7cutlass13device_kernelINS_4gemm6kernel13GemmUniversalIN4cute5tupleIJiiiiEEENS1_10collective13CollectiveMmaINS1_35MainloopSm100TmaUmmaWarpSpecializedILi2ELi2ELi4ENS5_IJNS4_1CILi1EEESB_SB_EEEEENS5_IJNSA_ILi64EEESE_SE_EEENS_10tfloat32_tENS5_IJlSB_lEEESG_SH_NS4_8TiledMMAINS4_8MMA_AtomIJNS4_17SM100_MMA_TF32_SSISG_SG_fLi64ELi64ELNS4_4UMMA5MajorE0ELSM_0ELNSL_7ScaleInE0ELSN_0EEEEEENS4_6LayoutISC_NS5_IJNSA_ILi0EEESR_SR_EEEEENS5_IJNS4_10UnderscoreESU_SU_EEEEENS4_13SM90_TMA_LOADENS4_14ComposedLayoutINS4_7SwizzleILi3ELi4ELi3EEENS4_18smem_ptr_flag_bitsILi32EEENSQ_INS5_IJNSA_ILi8EEENSA_ILi32EEEEEENS5_IJS14_SB_EEEEEEEvNS4_8identityESX_S18_vS19_EENS_8epilogue10collective18CollectiveEpilogueINS1B_23Sm100TmaWarpSpecializedILi3ELi2ELi16ELb1ELb0EEEJSF_NS5_IJNSQ_ISE_SB_EENSQ_IS14_SB_EEEEESG_SH_SG_SH_NS1B_6fusion15FusionCallbacksIS1F_NS1J_17LinearCombinationISG_fSG_fLNS_15FloatRoundStyleE2EEESF_S1I_JEEENS4_5SM1004TMEM4LOAD26SM100_TMEM_LOAD_16dp128b8xESX_S18_NS4_17SM75_U32x4_LDSM_NENS4_14SM90_TMA_STOREES18_NS4_17SM90_U32x4_STSM_NENS4_39AutoVectorizingCopyWithAssumedAlignmentILi128EEEEEEvvEEEEvNT_6ParamsE,@"STO_CUDA_ENTRY STV_DEFAULT"
_ZN7cutlass13device_kernelINS_4gemm6kernel13GemmUniversalIN4cute5tupleIJiiiiEEENS1_10collective13CollectiveMmaINS1_35MainloopSm100TmaUmmaWarpSpecializedILi2ELi2ELi4ENS5_IJNS4_1CILi1EEESB_SB_EEEEENS5_IJNSA_ILi64EEESE_SE_EEENS_10tfloat32_tENS5_IJlSB_lEEESG_SH_NS4_8TiledMMAINS4_8MMA_AtomIJNS4_17SM100_MMA_TF32_SSISG_SG_fLi64ELi64ELNS4_4UMMA5MajorE0ELSM_0ELNSL_7ScaleInE0ELSN_0EEEEEENS4_6LayoutISC_NS5_IJNSA_ILi0EEESR_SR_EEEEENS5_IJNS4_10UnderscoreESU_SU_EEEEENS4_13SM90_TMA_LOADENS4_14ComposedLayoutINS4_7SwizzleILi3ELi4ELi3EEENS4_18smem_ptr_flag_bitsILi32EEENSQ_INS5_IJNSA_ILi8EEENSA_ILi32EEEEEENS5_IJS14_SB_EEEEEEEvNS4_8identityESX_S18_vS19_EENS_8epilogue10collective18CollectiveEpilogueINS1B_23Sm100TmaWarpSpecializedILi3ELi2ELi16ELb1ELb0EEEJSF_NS5_IJNSQ_ISE_SB_EENSQ_IS14_SB_EEEEESG_SH_SG_SH_NS1B_6fusion15FusionCallbacksIS1F_NS1J_17LinearCombinationISG_fSG_fLNS_15FloatRoundStyleE2EEESF_S1I_JEEENS4_5SM1004TMEM4LOAD26SM100_TMEM_LOAD_16dp128b8xESX_S18_NS4_17SM75_U32x4_LDSM_NENS4_14SM90_TMA_STOREES18_NS4_17SM90_U32x4_STSM_NENS4_39AutoVectorizingCopyWithAssumedAlignmentILi128EEEEEEvvEEEEvNT_6ParamsE:
[----:B------:R-:W1:Y:S01]  /*0000*/  LDC R1, c[0x0][0x37c] ;  /* 0x0000df00ff017b82 */ /* 0x000e620000000800 */
[----:B------:R-:W2:Y:S01]  /*0010*/  S2R R79, SR_TID.X ;  /* 0x00000000004f7919 */ /* 0x000ea20000002100 */
[----:B------:R-:W3:Y:S01]  /*0020*/  LDCU.64 UR4, c[0x0][0x890] ;  /* 0x00011200ff0477ac */ /* 0x000ee20008000a00 */
[----:B------:R-:W-:Y:S02]  /*0030*/  PRMT R67, RZ, 0x7610, R67 ;  /* 0x00007610ff437816 */ /* 0x000fe40000000043 */
[----:B------:R-:W-:Y:S01]  /*0040*/  ELECT P5, URZ, PT ;  /* 0x0000000000ff782f */ /* 0x000fe200038a0000 */
[----:B------:R-:W4:Y:S01]  /*0050*/  LDCU.64 UR46, c[0x0][0x358] ;  /* 0x00006b00ff2e77ac */ /* 0x000f220008000a00 */
[----:B---3--:R-:W-:-:S04]  /*0060*/  UISETP.NE.U32.AND UP0, UPT, UR4, URZ, UPT ;  /* 0x000000ff0400728c */ /* 0x008fc8000bf05070 */
[----:B------:R-:W-:Y:S01]  /*0070*/  UISETP.NE.AND.EX UP0, UPT, UR5, URZ, UPT, UP0 ;  /* 0x000000ff0500728c */ /* 0x000fe2000bf05300 */
[----:B--2---:R-:W-:-:S05]  /*0080*/  SHF.R.U32.HI R73, RZ, 0x5, R79 ;  /* 0x00000005ff497819 */ /* 0x004fca000001164f */
[----:B------:R-:W2:Y:S02]  /*0090*/  SHFL.IDX PT, R0, R73, RZ, 0x1f ;  /* 0x00001fff49007589 */ /* 0x000ea400000e0000 */
[----:B--2---:R-:W-:Y:S01]  /*00a0*/  R2UR UR8, R0 ;  /* 0x00000000000872ca */ /* 0x004fe200000e0000 */
[----:B-1--4-:R-:W-:-:S14]  /*00b0*/  BRA.U UP0, `(.L_x_0) ;  /* 0x00000001002c7547 */ /* 0x012fdc000b800000 */
[----:B------:R-:W1:Y:S02]  /*00c0*/  LDCU.64 UR6, c[0x0][0x888] ;  /* 0x00011100ff0677ac */ /* 0x000e640008000a00 */
[----:B-1----:R-:W-:-:S04]  /*00d0*/  UISETP.NE.U32.AND UP0, UPT, UR6, URZ, UPT ;  /* 0x000000ff0600728c */ /* 0x002fc8000bf05070 */
[----:B------:R-:W-:-:S09]  /*00e0*/  UISETP.NE.AND.EX UP0, UPT, UR7, URZ, UPT, UP0 ;  /* 0x000000ff0700728c */ /* 0x000fd2000bf05300 */
[----:B------:R-:W-:Y:S05]  /*00f0*/  BRA.U !UP0, `(.L_x_1) ;  /* 0x0000000108107547 */ /* 0x000fea000b800000 */
[----:B------:R-:W1:Y:S02]  /*0100*/  LDC.64 R2, c[0x0][0x888] ;  /* 0x00022200ff027b82 */ /* 0x000e640000000a00 */
[----:B-1----:R1:W5:Y:S01]  /*0110*/  LDG.E R35, desc[UR46][R2.64] ;  /* 0x0000002e02237981 */ /* 0x002362000c1e1900 */
[----:B------:R-:W-:Y:S01]  /*0120*/  HFMA2 R67, -RZ, RZ, 0, 5.9604644775390625e-08 ;  /* 0x00000001ff437431 */ /* 0x000fe200000001ff */
[----:B------:R-:W-:Y:S05]  /*0130*/  BRA `(.L_x_0) ;  /* 0x00000000000c7947 */ /* 0x000fea0003800000 */
.L_x_1:
[----:B------:R-:W1:Y:S01]  /*0140*/  LDCU UR6, c[0x0][0x880] ;  /* 0x00011000ff0677ac */ /* 0x000e620008000800 */
[----:B------:R-:W-:Y:S01]  /*0150*/  HFMA2 R67, -RZ, RZ, 0, 5.9604644775390625e-08 ;  /* 0x00000001ff437431 */ /* 0x000fe200000001ff */
[----:B-1----:R-:W-:-:S07]  /*0160*/  MOV R35, UR6 ;  /* 0x0000000600237c02 */ /* 0x002fce0008000f00 */
.L_x_0:
[----:B------:R-:W2:Y:S02]  /*0170*/  LDCU.64 UR6, c[0x0][0x8b0] ;  /* 0x00011600ff0677ac */ /* 0x000ea40008000a00 */
[----:B--2---:R-:W-:-:S04]  /*0180*/  UISETP.NE.U32.AND UP0, UPT, UR6, URZ, UPT ;  /* 0x000000ff0600728c */ /* 0x004fc8000bf05070 */
[----:B------:R-:W-:-:S09]  /*0190*/  UISETP.NE.AND.EX UP0, UPT, UR7, URZ, UPT, UP0 ;  /* 0x000000ff0700728c */ /* 0x000fd2000bf05300 */
[----:B------:R-:W-:Y:S05]  /*01a0*/  BRA.U UP0, `(.L_x_2) ;  /* 0x0000000100247547 */ /* 0x000fea000b800000 */
[----:B------:R-:W2:Y:S02]  /*01b0*/  LDCU.64 UR6, c[0x0][0x8a8] ;  /* 0x00011500ff0677ac */ /* 0x000ea40008000a00 */
[----:B--2---:R-:W-:-:S04]  /*01c0*/  UISETP.NE.U32.AND UP0, UPT, UR6, URZ, UPT ;  /* 0x000000ff0600728c */ /* 0x004fc8000bf05070 */
[----:B------:R-:W-:-:S09]  /*01d0*/  UISETP.NE.AND.EX UP0, UPT, UR7, URZ, UPT, UP0 ;  /* 0x000000ff0700728c */ /* 0x000fd2000bf05300 */
[----:B------:R-:W-:Y:S05]  /*01e0*/  BRA.U !UP0, `(.L_x_3) ;  /* 0x00000001080c7547 */ /* 0x000fea000b800000 */
[----:B-1----:R-:W1:Y:S02]  /*01f0*/  LDC.64 R2, c[0x0][0x8a8] ;  /* 0x00022a00ff027b82 */ /* 0x002e640000000a00 */
[----:B-1----:R2:W5:Y:S01]  /*0200*/  LDG.E R33, desc[UR46][R2.64] ;  /* 0x0000002e02217981 */ /* 0x002562000c1e1900 */
[----:B------:R-:W-:Y:S05]  /*0210*/  BRA `(.L_x_2) ;  /* 0x0000000000087947 */ /* 0x000fea0003800000 */
.L_x_3:
[----:B------:R-:W2:Y:S02]  /*0220*/  LDCU UR6, c[0x0][0x8a0] ;  /* 0x00011400ff0677ac */ /* 0x000ea40008000800 */
[----:B--2---:R-:W-:Y:S02]  /*0230*/  MOV R33, UR6 ;  /* 0x0000000600217c02 */ /* 0x004fe40008000f00 */
.L_x_2:
[----:B------:R-:W-:Y:S01]  /*0240*/  IMAD.U32 R0, RZ, RZ, UR8 ;  /* 0x00000008ff007e24 */ /* 0x000fe2000f8e00ff */
[----:B------:R-:W-:Y:S04]  /*0250*/  BSSY.RECONVERGENT B0, `(.L_x_4) ;  /* 0x000000c000007945 */ /* 0x000fe80003800200 */
[C---:B------:R-:W-:Y:S02]  /*0260*/  ISETP.NE.OR P1, PT, R0.reuse, 0x1, !P5 ;  /* 0x000000010000780c */ /* 0x040fe40006f25670 */
[----:B------:R-:W-:-:S11]  /*0270*/  ISETP.NE.OR P0, PT, R0, 0x3, !P5 ;  /* 0x000000030000780c */ /* 0x000fd60006f05670 */
[----:B------:R-:W-:Y:S05]  /*0280*/  @P1 BRA `(.L_x_5) ;  /* 0x0000000000201947 */ /* 0x000fea0003800000 */
[----:B------:R-:W3:Y:S02]  /*0290*/  LDCU.64 UR6, c[0x0][0x348] ;  /* 0x00006900ff0677ac */ /* 0x000ee40008000a00 */
[----:B---3--:R-:W-:Y:S02]  /*02a0*/  UIADD3 UR10, UP1, UPT, UR6, 0x80, URZ ;  /* 0x00000080060a7890 */ /* 0x008fe4000ff3e0ff */
[----:B------:R-:W-:Y:S02]  /*02b0*/  UIADD3 UR6, UP0, UPT, UR6, 0x180, URZ ;  /* 0x0000018006067890 */ /* 0x000fe4000ff1e0ff */
[----:B------:R-:W-:Y:S02]  /*02c0*/  UIADD3.X UR11, UPT, UPT, URZ, UR7, URZ, UP1, !UPT ;  /* 0x00000007ff0b7290 */ /* 0x000fe40008ffe4ff */
[----:B------:R-:W-:-:S07]  /*02d0*/  UIADD3.X UR7, UPT, UPT, URZ, UR7, URZ, UP0, !UPT ;  /* 0x00000007ff077290 */ /* 0x000fce00087fe4ff */
[----:B------:R3:W-:Y:S02]  /*02e0*/  UTMACCTL.PF [UR10] ;  /* 0x000000000a0079b9 */ /* 0x0007e40008040000 */
[----:B------:R3:W-:Y:S02]  /*02f0*/  UTMACCTL.PF [UR6] ;  /* 0x00000000060079b9 */ /* 0x0007e40008040000 */
[----:B---3--:R-:W-:Y:S01]  /*0300*/  NOP ;  /* 0x0000000000007918 */ /* 0x008fe20000000000 */
.L_x_5:
[----:B------:R-:W-:Y:S05]  /*0310*/  BSYNC.RECONVERGENT B0 ;  /* 0x0000000000007941 */ /* 0x000fea0003800200 */
.L_x_4:
[----:B------:R-:W-:Y:S04]  /*0320*/  BSSY.RECONVERGENT B0, `(.L_x_6) ;  /* 0x000000a000007945 */ /* 0x000fe80003800200 */
        /* <DEDUP_REMOVED lines=9> */
.L_x_7:
[----:B------:R-:W-:Y:S05]  /*03c0*/  BSYNC.RECONVERGENT B0 ;  /* 0x0000000000007941 */ /* 0x000fea0003800200 */
.L_x_6:
[----:B------:R-:W3:Y:S01]  /*03d0*/  LDCU.64 UR6, c[0x0][0x888] ;  /* 0x00011100ff0677ac */ /* 0x000ee20008000a00 */
[----:B------:R-:W-:Y:S02]  /*03e0*/  UISETP.EQ.U32.AND UP1, UPT, UR4, URZ, UPT ;  /* 0x000000ff0400728c */ /* 0x000fe4000bf22070 */
[----:B------:R-:W-:Y:S02]  /*03f0*/  UPLOP3.LUT UP2, UPT, UPT, UPT, UPT, 0x80, 0x8 ;  /* 0x000000000008789c */ /* 0x000fe40003f4f070 */
[----:B---3--:R-:W-:-:S04]  /*0400*/  UISETP.NE.U32.AND UP0, UPT, UR6, URZ, UPT ;  /* 0x000000ff0600728c */ /* 0x008fc8000bf05070 */
[----:B------:R-:W-:-:S04]  /*0410*/  UISETP.NE.AND.EX UP0, UPT, UR7, URZ, UPT, UP0 ;  /* 0x000000ff0700728c */ /* 0x000fc8000bf05300 */
[----:B------:R-:W-:-:S04]  /*0420*/  UISETP.EQ.OR.EX UP3, UPT, UR5, URZ, !UP0, UP1 ;  /* 0x000000ff0500728c */ /* 0x000fc8000c762710 */
[----:B------:R-:W-:-:S05]  /*0430*/  UP2UR UR53, UPR, URZ, 0x8 ;  /* 0x00000008ff357883 */ /* 0x000fca0008000000 */
[----:B------:R-:W-:Y:S07]  /*0440*/  BRA.U !UP3, `(.L_x_8) ;  /* 0x000000010b207547 */ /* 0x000fee000b800000 */
[----:B------:R-:W-:Y:S01]  /*0450*/  UISETP.NE.U32.AND UP2, UPT, UR4, URZ, UPT ;  /* 0x000000ff0400728c */ /* 0x000fe2000bf45070 */
[----:B-----5:R-:W-:Y:S01]  /*0460*/  FSETP.NEU.AND P0, PT, R35, RZ, PT ;  /* 0x000000ff2300720b */ /* 0x020fe20003f0d000 */
[----:B------:R-:W-:Y:S02]  /*0470*/  USEL UR4, URZ, 0xffffffff, UP0 ;  /* 0xffffffffff047887 */ /* 0x000fe40008000000 */
[----:B------:R-:W-:-:S10]  /*0480*/  UISETP.NE.AND.EX UP2, UPT, UR5, URZ, UPT, UP2 ;  /* 0x000000ff0500728c */ /* 0x000fd4000bf45320 */
[----:B------:R-:W-:Y:S01]  /*0490*/  VOTEU.ANY UP1, P0 ;  /* 0x0000000000ff7886 */ /* 0x000fe20000020100 */
[----:B------:R-:W-:-:S04]  /*04a0*/  @!UP2 USEL UR4, URZ, 0xffffffff, UP1 ;  /* 0xffffffffff04a887 */ /* 0x000fc80008800000 */
[----:B------:R-:W-:-:S04]  /*04b0*/  ULOP3.LUT UR4, UR4, 0x1, URZ, 0xc0, !UPT ;  /* 0x0000000104047892 */ /* 0x000fc8000f8ec0ff */
[----:B------:R-:W-:-:S11]  /*04c0*/  UISETP.NE.U32.AND UP2, UPT, UR4, 0x1, UPT ;  /* 0x000000010400788c */ /* 0x000fd6000bf45070 */
.L_x_8:
[----:B-12---:R-:W1:Y:S01]  /*04d0*/  SHFL.IDX PT, R2, R73, RZ, 0x1f ;  /* 0x00001fff49027589 */ /* 0x006e6200000e0000 */
[----:B------:R-:W-:-:S04]  /*04e0*/  UISETP.NE.AND UP1, UPT, UR8, 0x2, UPT ;  /* 0x000000020800788c */ /* 0x000fc8000bf25270 */
[----:B------:R-:W-:Y:S01]  /*04f0*/  USEL UR6, URZ, 0x1, UP1 ;  /* 0x00000001ff067887 */ /* 0x000fe20008800000 */
[----:B-1----:R-:W-:-:S13]  /*0500*/  ISETP.NE.AND P0, PT, R2, RZ, PT ;  /* 0x000000ff0200720c */ /* 0x002fda0003f05270 */
[----:B------:R-:W-:Y:S05]  /*0510*/  @P0 BRA `(.L_x_9) ;  /* 0x0000000000380947 */ /* 0x000fea0003800000 */
[----:B------:R-:W1:Y:S01]  /*0520*/  S2UR UR5, SR_CgaCtaId ;  /* 0x00000000000579c3 */ /* 0x000e620000008800 */
[----:B------:R-:W-:Y:S01]  /*0530*/  UMOV UR7, 0x400 ;  /* 0x0000040000077882 */ /* 0x000fe20000000000 */
[----:B------:R-:W-:Y:S01]  /*0540*/  UMOV UR4, 0x1 ;  /* 0x0000000100047882 */ /* 0x000fe20000000000 */
[----:B------:R-:W-:Y:S01]  /*0550*/  ELECT P0, URZ, PT ;  /* 0x0000000000ff782f */ /* 0x000fe20003800000 */
[----:B------:R-:W-:-:S04]  /*0560*/  UIADD3 UR10, UPT, UPT, -UR4, 0x100000, URZ ;  /* 0x00100000040a7890 */ /* 0x000fc8000fffe1ff */
[----:B------:R-:W-:Y:S02]  /*0570*/  USHF.L.U32 UR11, UR10, 0xb, URZ ;  /* 0x0000000b0a0b7899 */ /* 0x000fe400080006ff */
[----:B------:R-:W-:Y:S02]  /*0580*/  USHF.L.U32 UR10, UR10, 0x1, URZ ;  /* 0x000000010a0a7899 */ /* 0x000fe400080006ff */
[----:B-1----:R-:W-:Y:S01]  /*0590*/  ULEA UR5, UR5, UR7, 0x18 ;  /* 0x0000000705057291 */ /* 0x002fe2000f8ec0ff */
[----:B------:R-:W1:Y:S11]  /*05a0*/  FENCE.VIEW.ASYNC.S ;  /* 0x00000000000073c6 */ /* 0x000e760000000000 */
[----:B-1----:R1:W2:Y:S01]  /*05b0*/  SYNCS.EXCH.64 URZ, [UR5], UR10 ;  /* 0x0000000a05ff75b2 */ /* 0x0022a20008000100 */
[----:B------:R1:W3:Y:S01]  /*05c0*/  SYNCS.EXCH.64 URZ, [UR5+0x10], UR10 ;  /* 0x0000100a05ff75b2 */ /* 0x0002e20008000100 */
[----:B------:R1:W4:Y:S01]  /*05d0*/  SYNCS.EXCH.64 URZ, [UR5+0x8], UR10 ;  /* 0x0000080a05ff75b2 */ /* 0x0003220008000100 */
[----:B------:R1:W1:Y:S01]  /*05e0*/  SYNCS.EXCH.64 URZ, [UR5+0x18], UR10 ;  /* 0x0000180a05ff75b2 */ /* 0x0002620008000100 */
[----:B------:R-:W-:Y:S01]  /*05f0*/  NOP ;  /* 0x0000000000007918 */ /* 0x000fe20000000000 */
.L_x_9:
[----:B------:R-:W2:Y:S01]  /*0600*/  SHFL.IDX PT, R2, R73, RZ, 0x1f ;  /* 0x00001fff49027589 */ /* 0x000ea200000e0000 */
[----:B------:R-:W-:Y:S01]  /*0610*/  NOP ;  /* 0x0000000000007918 */ /* 0x000fe20000000000 */
[----:B--2---:R-:W-:-:S13]  /*0620*/  ISETP.NE.AND P0, PT, R2, 0x1, PT ;  /* 0x000000010200780c */ /* 0x004fda0003f05270 */
[----:B------:R-:W-:Y:S05]  /*0630*/  @P0 BRA `(.L_x_10) ;  /* 0x0000000000500947 */ /* 0x000fea0003800000 */
[----:B------:R-:W2:Y:S01]  /*0640*/  S2UR UR7, SR_CgaCtaId ;  /* 0x00000000000779c3 */ /* 0x000ea20000008800 */
[----:B------:R-:W-:Y:S01]  /*0650*/  UMOV UR9, 0x400 ;  /* 0x0000040000097882 */ /* 0x000fe20000000000 */
[----:B-1----:R-:W-:Y:S01]  /*0660*/  UMOV UR5, 0x20 ;  /* 0x0000002000057882 */ /* 0x002fe20000000000 */
[----:B------:R-:W-:Y:S01]  /*0670*/  UMOV UR4, 0x80 ;  /* 0x0000008000047882 */ /* 0x000fe20000000000 */
[----:B------:R-:W-:-:S04]  /*0680*/  UIADD3 UR10, UPT, UPT, -UR5, 0x100000, URZ ;  /* 0x00100000050a7890 */ /* 0x000fc8000fffe1ff */
[----:B------:R-:W-:Y:S02]  /*0690*/  USHF.L.U32 UR11, UR10, 0xb, URZ ;  /* 0x0000000b0a0b7899 */ /* 0x000fe400080006ff */
[----:B------:R-:W-:Y:S02]  /*06a0*/  USHF.L.U32 UR10, UR10, 0x1, URZ ;  /* 0x000000010a0a7899 */ /* 0x000fe400080006ff */
[----:B------:R-:W-:-:S04]  /*06b0*/  UIADD3 UR4, UPT, UPT, -UR4, 0x100000, URZ ;  /* 0x0010000004047890 */ /* 0x000fc8000fffe1ff */
[----:B------:R-:W-:Y:S02]  /*06c0*/  USHF.L.U32 UR5, UR4, 0xb, URZ ;  /* 0x0000000b04057899 */ /* 0x000fe400080006ff */
[----:B------:R-:W-:Y:S01]  /*06d0*/  USHF.L.U32 UR4, UR4, 0x1, URZ ;  /* 0x0000000104047899 */ /* 0x000fe200080006ff */
[----:B------:R-:W-:Y:S01]  /*06e0*/  ELECT P0, URZ, PT ;  /* 0x0000000000ff782f */ /* 0x000fe20003800000 */
[----:B--2---:R-:W-:Y:S01]  /*06f0*/  ULEA UR7, UR7, UR9, 0x18 ;  /* 0x0000000907077291 */ /* 0x004fe2000f8ec0ff */
[----:B------:R-:W1:Y:S11]  /*0700*/  FENCE.VIEW.ASYNC.S ;  /* 0x00000000000073c6 */ /* 0x000e760000000000 */
[----:B-1----:R2:W1:Y:S01]  /*0710*/  SYNCS.EXCH.64 URZ, [UR7+0x20], UR10 ;  /* 0x0000200a07ff75b2 */ /* 0x0024620008000100 */
[----:B------:R2:W1:Y:S01]  /*0720*/  SYNCS.EXCH.64 URZ, [UR7+0x38], UR4 ;  /* 0x0000380407ff75b2 */ /* 0x0004620008000100 */
[----:B------:R2:W1:Y:S01]  /*0730*/  SYNCS.EXCH.64 URZ, [UR7+0x28], UR10 ;  /* 0x0000280a07ff75b2 */ /* 0x0004620008000100 */
[----:B------:R2:W1:Y:S01]  /*0740*/  SYNCS.EXCH.64 URZ, [UR7+0x40], UR4 ;  /* 0x0000400407ff75b2 */ /* 0x0004620008000100 */
[----:B------:R2:W1:Y:S01]  /*0750*/  SYNCS.EXCH.64 URZ, [UR7+0x30], UR10 ;  /* 0x0000300a07ff75b2 */ /* 0x0004620008000100 */
[----:B------:R2:W1:Y:S02]  /*0760*/  SYNCS.EXCH.64 URZ, [UR7+0x48], UR4 ;  /* 0x0000480407ff75b2 */ /* 0x0004640008000100 */
[----:B--2---:R-:W-:Y:S01]  /*0770*/  NOP ;  /* 0x0000000000007918 */ /* 0x004fe20000000000 */
.L_x_10:
[----:B------:R-:W2:Y:S01]  /*0780*/  SHFL.IDX PT, R2, R73, RZ, 0x1f ;  /* 0x00001fff49027589 */ /* 0x000ea200000e0000 */
[----:B------:R-:W-:Y:S01]  /*0790*/  NOP ;  /* 0x0000000000007918 */ /* 0x000fe20000000000 */
[----:B--2---:R-:W-:-:S13]  /*07a0*/  ISETP.NE.AND P0, PT, R2, 0x3, PT ;  /* 0x000000030200780c */ /* 0x004fda0003f05270 */
[----:B------:R-:W-:Y:S05]  /*07b0*/  @P0 BRA `(.L_x_11) ;  /* 0x0000000000300947 */ /* 0x000fea0003800000 */
[----:B-1----:R-:W1:Y:S01]  /*07c0*/  S2UR UR5, SR_CgaCtaId ;  /* 0x00000000000579c3 */ /* 0x002e620000008800 */
        /* <DEDUP_REMOVED lines=8> */
[----:B-1----:R2:W1:Y:S01]  /*0850*/  SYNCS.EXCH.64 URZ, [UR5+0x50], UR10 ;  /* 0x0000500a05ff75b2 */ /* 0x0024620008000100 */
[----:B------:R2:W1:Y:S02]  /*0860*/  SYNCS.EXCH.64 URZ, [UR5+0x58], UR10 ;  /* 0x0000580a05ff75b2 */ /* 0x0004640008000100 */
[----:B--2---:R-:W-:Y:S01]  /*0870*/  NOP ;  /* 0x0000000000007918 */ /* 0x004fe20000000000 */
.L_x_11:
[----:B------:R-:W2:Y:S01]  /*0880*/  SHFL.IDX PT, R2, R73, RZ, 0x1f ;  /* 0x00001fff49027589 */ /* 0x000ea200000e0000 */
[----:B------:R-:W-:Y:S01]  /*0890*/  NOP ;  /* 0x0000000000007918 */ /* 0x000fe20000000000 */
[----:B--2---:R-:W-:-:S13]  /*08a0*/  ISETP.NE.AND P0, PT, R2, 0x4, PT ;  /* 0x000000040200780c */ /* 0x004fda0003f05270 */
[----:B------:R-:W-:Y:S05]  /*08b0*/  @P0 BRA `(.L_x_12) ;  /* 0x00000000004c0947 */ /* 0x000fea0003800000 */
[----:B-1----:R-:W1:Y:S01]  /*08c0*/  S2UR UR5, SR_CgaCtaId ;  /* 0x00000000000579c3 */ /* 0x002e620000008800 */
[----:B------:R-:W-:Y:S01]  /*08d0*/  UMOV UR9, 0x100 ;  /* 0x0000010000097882 */ /* 0x000fe20000000000 */
[----:B------:R-:W-:Y:S01]  /*08e0*/  UMOV UR7, 0x400 ;  /* 0x0000040000077882 */ /* 0x000fe20000000000 */
[----:B------:R-:W-:Y:S01]  /*08f0*/  USEL UR9, UR9, 0xe0, UP2 ;  /* 0x000000e009097887 */ /* 0x000fe20009000000 */
[----:B------:R-:W-:Y:S01]  /*0900*/  UMOV UR4, 0x1 ;  /* 0x0000000100047882 */ /* 0x000fe20000000000 */
[----:B------:R-:W-:Y:S01]  /*0910*/  ELECT P0, URZ, PT ;  /* 0x0000000000ff782f */ /* 0x000fe20003800000 */
[----:B------:R-:W-:-:S04]  /*0920*/  UIADD3 UR10, UPT, UPT, -UR4, 0x100000, URZ ;  /* 0x00100000040a7890 */ /* 0x000fc8000fffe1ff */
[----:B------:R-:W-:Y:S02]  /*0930*/  USHF.L.U32 UR11, UR10, 0xb, URZ ;  /* 0x0000000b0a0b7899 */ /* 0x000fe400080006ff */
[----:B------:R-:W-:Y:S02]  /*0940*/  USHF.L.U32 UR10, UR10, 0x1, URZ ;  /* 0x000000010a0a7899 */ /* 0x000fe400080006ff */
[----:B------:R-:W-:-:S04]  /*0950*/  UIADD3 UR12, UPT, UPT, -UR9, 0x100000, URZ ;  /* 0x00100000090c7890 */ /* 0x000fc8000fffe1ff */
[----:B------:R-:W-:Y:S02]  /*0960*/  USHF.L.U32 UR13, UR12, 0xb, URZ ;  /* 0x0000000b0c0d7899 */ /* 0x000fe400080006ff */
[----:B------:R-:W-:Y:S02]  /*0970*/  USHF.L.U32 UR12, UR12, 0x1, URZ ;  /* 0x000000010c0c7899 */ /* 0x000fe400080006ff */
[----:B-1----:R-:W-:Y:S01]  /*0980*/  ULEA UR5, UR5, UR7, 0x18 ;  /* 0x0000000705057291 */ /* 0x002fe2000f8ec0ff */
[----:B------:R-:W1:Y:S11]  /*0990*/  FENCE.VIEW.ASYNC.S ;  /* 0x00000000000073c6 */ /* 0x000e760000000000 */
[----:B-1----:R2:W1:Y:S01]  /*09a0*/  SYNCS.EXCH.64 URZ, [UR5+0x60], UR10 ;  /* 0x0000600a05ff75b2 */ /* 0x0024620008000100 */
[----:B------:R2:W1:Y:S01]  /*09b0*/  SYNCS.EXCH.64 URZ, [UR5+0x70], UR12 ;  /* 0x0000700c05ff75b2 */ /* 0x0004620008000100 */
[----:B------:R2:W1:Y:S01]  /*09c0*/  SYNCS.EXCH.64 URZ, [UR5+0x68], UR10 ;  /* 0x0000680a05ff75b2 */ /* 0x0004620008000100 */
[----:B------:R2:W1:Y:S02]  /*09d0*/  SYNCS.EXCH.64 URZ, [UR5+0x78], UR12 ;  /* 0x0000780c05ff75b2 */ /* 0x0004640008000100 */
[----:B--2---:R-:W-:Y:S01]  /*09e0*/  NOP ;  /* 0x0000000000007918 */ /* 0x004fe20000000000 */
.L_x_12:
        /* <DEDUP_REMOVED lines=22> */
[----:B------:R2:W1:Y:S01]  /*0b50*/  SYNCS.EXCH.64 URZ, [UR7+0xb0], UR4 ;  /* 0x0000b00407ff75b2 */ /* 0x0004620008000100 */
[----:B------:R2:W1:Y:S01]  /*0b60*/  SYNCS.EXCH.64 URZ, [UR7+0x98], UR10 ;  /* 0x0000980a07ff75b2 */ /* 0x0004620008000100 */
[----:B------:R2:W1:Y:S02]  /*0b70*/  SYNCS.EXCH.64 URZ, [UR7+0xb8], UR4 ;  /* 0x0000b80407ff75b2 */ /* 0x0004640008000100 */
[----:B--2---:R-:W-:Y:S01]  /*0b80*/  NOP ;  /* 0x0000000000007918 */ /* 0x004fe20000000000 */
.L_x_13:
        /* <DEDUP_REMOVED lines=18> */
.L_x_14:
[----:B-1----:R-:W1:Y:S01]  /*0cb0*/  S2UR UR5, SR_CTAID.X ;  /* 0x00000000000579c3 */ /* 0x002e620000002500 */
[----:B------:R-:W-:-:S05]  /*0cc0*/  CS2R.32 R68, SR_CgaSize ;  /* 0x0000000000447805 */ /* 0x000fca0000008a00 */
[----:B------:R-:W-:-:S05]  /*0cd0*/  IMAD R68, R68, -0xa0, RZ ;  /* 0xffffff6044447824 */ /* 0x000fca00078e02ff */
[----:B------:R-:W-:-:S14]  /*0ce0*/  R2UR UR9, R68 ;  /* 0x00000000440972ca */ /* 0x000fdc00000e0000 */
[----:B------:R-:W2:Y:S01]  /*0cf0*/  LDCU UR9, c[0x0][UR9+0x2b0] ;  /* 0x00005600090977ac */ /* 0x000ea20008000800 */
[----:B------:R-:W-:Y:S01]  /*0d00*/  NOP ;  /* 0x0000000000007918 */ /* 0x000fe20000000000 */
[----:B------:R-:W-:-:S05]  /*0d10*/  CS2R.32 R68, SR_CgaSize ;  /* 0x0000000000447805 */ /* 0x000fca0000008a00 */
[----:B------:R-:W-:-:S05]  /*0d20*/  IMAD R68, R68, -0xa0, RZ ;  /* 0xffffff6044447824 */ /* 0x000fca00078e02ff */
[----:B------:R-:W-:-:S14]  /*0d30*/  R2UR UR7, R68 ;  /* 0x00000000440772ca */ /* 0x000fdc00000e0000 */
[----:B------:R-:W3:Y:S01]  /*0d40*/  LDCU UR7, c[0x0][UR7+0x2b4] ;  /* 0x00005680070777ac */ /* 0x000ee20008000800 */
[----:B------:R-:W4:Y:S08]  /*0d50*/  S2UR UR4, SR_CTAID.Y ;  /* 0x00000000000479c3 */ /* 0x000f300000002600 */
[----:B------:R-:W3:Y:S01]  /*0d60*/  LDC R9, c[0x0][0xb24] ;  /* 0x0002c900ff097b82 */ /* 0x000ee20000000800 */
[----:B-1----:R-:W-:-:S02]  /*0d70*/  I2FP.F32.U32 R4, UR5 ;  /* 0x0000000500047c45 */ /* 0x002fc40008201000 */
[----:B------:R-:W-:-:S05]  /*0d80*/  CS2R.32 R5, SR_CgaSize ;  /* 0x0000000000057805 */ /* 0x000fca0000008a00 */
[----:B------:R-:W-:-:S06]  /*0d90*/  IMAD R5, R5, -0xa0, RZ ;  /* 0xffffff6005057824 */ /* 0x000fcc00078e02ff */
[----:B------:R-:W1:Y:S01]  /*0da0*/  LDC R5, c[0x0][R5+0x2a0] ;  /* 0x0000a80005057b82 */ /* 0x000e620000000800 */
[----:B------:R-:W-:Y:S01]  /*0db0*/  MOV R21, UR5 ;  /* 0x0000000500157c02 */ /* 0x000fe20008000f00 */
[----:B--2---:R-:W-:Y:S01]  /*0dc0*/  FMUL R4, R4, UR9 ;  /* 0x0000000904047c20 */ /* 0x004fe20008400000 */
[----:B----4-:R-:W-:Y:S02]  /*0dd0*/  I2FP.F32.U32 R2, UR4 ;  /* 0x0000000400027c45 */ /* 0x010fe40008201000 */
[----:B------:R-:W-:-:S05]  /*0de0*/  CS2R.32 R3, SR_CgaSize ;  /* 0x0000000000037805 */ /* 0x000fca0000008a00 */
[----:B------:R-:W-:-:S06]  /*0df0*/  IMAD R3, R3, -0xa0, RZ ;  /* 0xffffff6003037824 */ /* 0x000fcc00078e02ff */
[----:B------:R-:W2:Y:S01]  /*0e00*/  LDC R3, c[0x0][R3+0x2a4] ;  /* 0x0000a90003037b82 */ /* 0x000ea20000000800 */
[----:B------:R-:W4:Y:S01]  /*0e10*/  F2I.U32.TRUNC.NTZ R68, R4 ;  /* 0x0000000400447305 */ /* 0x000f22000020f000 */
[----:B------:R-:W-:Y:S01]  /*0e20*/  MOV R20, UR4 ;  /* 0x0000000400147c02 */ /* 0x000fe20008000f00 */
[----:B---3--:R-:W-:-:S05]  /*0e30*/  FMUL R2, R2, UR7 ;  /* 0x0000000702027c20 */ /* 0x008fca0008400000 */
[----:B------:R-:W-:Y:S01]  /*0e40*/  BAR.SYNC.DEFER_BLOCKING 0x0 ;  /* 0x0000000000007b1d */ /* 0x000fe20000010000 */
[----:B------:R-:W-:-:S05]  /*0e50*/  ISETP.GE.AND P0, PT, R9, 0x1, PT ;  /* 0x000000010900780c */ /* 0x000fca0003f06270 */
[----:B------:R-:W3:Y:S02]  /*0e60*/  F2I.U32.TRUNC.NTZ R66, R2 ;  /* 0x0000000200427305 */ /* 0x000ee4000020f000 */
[----:B------:R-:W2:Y:S01]  /*0e70*/  S2UR UR36, SR_CTAID.Z ;  /* 0x00000000002479c3 */ /* 0x000ea20000002700 */
[----:B----4-:R-:W-:-:S05]  /*0e80*/  IADD3 R68, PT, PT, -R68, RZ, RZ ;  /* 0x000000ff44447210 */ /* 0x010fca0007ffe1ff */
[----:B-1----:R-:W-:Y:S01]  /*0e90*/  IMAD R68, R5, R68, UR5 ;  /* 0x0000000505447e24 */ /* 0x002fe2000f8e0244 */
[----:B---3--:R-:W-:-:S05]  /*0ea0*/  IADD3 R66, PT, PT, -R66, RZ, RZ ;  /* 0x000000ff42427210 */ /* 0x008fca0007ffe1ff */
[----:B--2---:R-:W-:Y:S01]  /*0eb0*/  IMAD R66, R3, R66, UR4 ;  /* 0x0000000403427e24 */ /* 0x004fe2000f8e0242 */
[----:B------:R-:W-:Y:S06]  /*0ec0*/  @!P0 BRA `(.L_x_15) ;  /* 0x0000000000b88947 */ /* 0x000fec0003800000 */
[----:B------:R-:W1:Y:S01]  /*0ed0*/  LDC.64 R4, c[0x0][0xb18] ;  /* 0x0002c600ff047b82 */ /* 0x000e620000000a00 */
[----:B------:R-:W-:-:S07]  /*0ee0*/  ISETP.NE.AND P0, PT, R9, 0x1, PT ;  /* 0x000000010900780c */ /* 0x000fce0003f05270 */
[----:B------:R-:W2:Y:S08]  /*0ef0*/  LDC R10, c[0x0][0xb0c] ;  /* 0x0002c300ff0a7b82 */ /* 0x000eb00000000800 */
[----:B------:R-:W3:Y:S08]  /*0f00*/  LDC R11, c[0x0][0x370] ;  /* 0x0000dc00ff0b7b82 */ /* 0x000ef00000000800 */
[----:B------:R-:W4:Y:S01]  /*0f10*/  LDC R12, c[0x0][0x374] ;  /* 0x0000dd00ff0c7b82 */ /* 0x000f220000000800 */
[----:B-1----:R-:W-:-:S07]  /*0f20*/  ISETP.NE.AND P1, PT, R4, 0x1, PT ;  /* 0x000000010400780c */ /* 0x002fce0003f25270 */
[----:B------:R-:W3:Y:S01]  /*0f30*/  LDC.64 R6, c[0x0][0xb10] ;  /* 0x0002c400ff067b82 */ /* 0x000ee20000000a00 */
[----:B--2---:R-:W-:-:S07]  /*0f40*/  ISETP.NE.AND P2, PT, R10, 0x1, PT ;  /* 0x000000010a00780c */ /* 0x004fce0003f45270 */
[----:B------:R-:W1:Y:S08]  /*0f50*/  LDC R8, c[0x0][0xb20] ;  /* 0x0002c800ff087b82 */ /* 0x000e700000000800 */
[----:B------:R-:W2:Y:S01]  /*0f60*/  LDC.64 R2, c[0x0][0xb28] ;  /* 0x0002ca00ff027b82 */ /* 0x000ea20000000a00 */
[----:B----4-:R-:W-:-:S04]  /*0f70*/  IMAD.HI.U32 R13, R12, R5, RZ ;  /* 0x000000050c0d7227 */ /* 0x010fc800078e00ff */
[----:B------:R-:W-:-:S04]  /*0f80*/  IMAD.HI.U32 R5, R20, R5, RZ ;  /* 0x0000000514057227 */ /* 0x000fc800078e00ff */
[----:B---3--:R-:W-:-:S04]  /*0f90*/  IMAD.HI.U32 R14, R11, R6, RZ ;  /* 0x000000060b0e7227 */ /* 0x008fc800078e00ff */
[C---:B------:R-:W-:Y:S01]  /*0fa0*/  IMAD.HI.U32 R16, R21.reuse, R6, RZ ;  /* 0x0000000615107227 */ /* 0x040fe200078e00ff */
[-C--:B------:R-:W-:Y:S02]  /*0fb0*/  @P2 SHF.R.U32.HI R11, RZ, R7.reuse, R14 ;  /* 0x00000007ff0b2219 */ /* 0x080fe4000001160e */
[-C--:B-1----:R-:W-:Y:S02]  /*0fc0*/  @P1 SHF.R.U32.HI R12, RZ, R8.reuse, R13 ;  /* 0x00000008ff0c1219 */ /* 0x082fe4000001160d */
[----:B------:R-:W-:Y:S02]  /*0fd0*/  SHF.R.U32.HI R5, RZ, R8, R5 ;  /* 0x00000008ff057219 */ /* 0x000fe40000011605 */
[----:B------:R-:W-:Y:S02]  /*0fe0*/  SHF.R.U32.HI R16, RZ, R7, R16 ;  /* 0x00000007ff107219 */ /* 0x000fe40000011610 */
[----:B------:R-:W-:Y:S01]  /*0ff0*/  SEL R5, R20, R5, !P1 ;  /* 0x0000000514057207 */ /* 0x000fe20004800000 */
[----:B--2---:R-:W-:Y:S01]  /*1000*/  IMAD.HI.U32 R14, R12, R2, RZ ;  /* 0x000000020c0e7227 */ /* 0x004fe200078e00ff */
[----:B------:R-:W-:-:S02]  /*1010*/  SEL R7, R21, R16, !P2 ;  /* 0x0000001015077207 */ /* 0x000fc40005000000 */
[----:B------:R-:W-:Y:S01]  /*1020*/  IADD3 R13, PT, PT, -R5, RZ, RZ ;  /* 0x000000ff050d7210 */ /* 0x000fe20007ffe1ff */
[----:B------:R-:W-:Y:S01]  /*1030*/  IMAD.HI.U32 R6, R11, R2, RZ ;  /* 0x000000020b067227 */ /* 0x000fe200078e00ff */
[----:B------:R-:W-:-:S03]  /*1040*/  @P0 SHF.R.U32.HI R12, RZ, R3, R14 ;  /* 0x00000003ff0c0219 */ /* 0x000fc6000001160e */
[----:B------:R-:W-:Y:S01]  /*1050*/  IMAD R13, R4, R13, R20 ;  /* 0x0000000d040d7224 */ /* 0x000fe200078e0214 */
[----:B------:R-:W-:Y:S01]  /*1060*/  @P0 SHF.R.U32.HI R11, RZ, R3, R6 ;  /* 0x00000003ff0b0219 */ /* 0x000fe20000011606 */
[----:B------:R-:W-:-:S04]  /*1070*/  IMAD R12, R12, R9, RZ ;  /* 0x000000090c0c7224 */ /* 0x000fc800078e02ff */
[----:B------:R-:W-:Y:S01]  /*1080*/  IMAD R6, R11, R9, RZ ;  /* 0x000000090b067224 */ /* 0x000fe200078e02ff */
[----:B------:R-:W-:-:S04]  /*1090*/  ISETP.GE.AND P1, PT, R5, R12, PT ;  /* 0x0000000c0500720c */ /* 0x000fc80003f26270 */
[----:B------:R-:W-:Y:S01]  /*10a0*/  ISETP.GE.OR P1, PT, R7, R6, P1 ;  /* 0x000000060700720c */ /* 0x000fe20000f26670 */
[----:B------:R-:W-:-:S05]  /*10b0*/  IMAD.HI.U32 R6, R5, R2, RZ ;  /* 0x0000000205067227 */ /* 0x000fca00078e00ff */
[----:B------:R-:W-:-:S04]  /*10c0*/  SHF.R.U32.HI R6, RZ, R3, R6 ;  /* 0x00000003ff067219 */ /* 0x000fc80000011606 */
[----:B------:R-:W-:-:S03]  /*10d0*/  SEL R6, R5, R6, !P0 ;  /* 0x0000000605067207 */ /* 0x000fc60004000000 */
[----:B------:R-:W-:Y:S01]  /*10e0*/  @!P1 IMAD.HI.U32 R8, R7, R2, RZ ;  /* 0x0000000207089227 */ /* 0x000fe200078e00ff */
[----:B------:R-:W-:-:S04]  /*10f0*/  IADD3 R2, PT, PT, -R6, RZ, RZ ;  /* 0x000000ff06027210 */ /* 0x000fc80007ffe1ff */
[----:B------:R-:W-:Y:S01]  /*1100*/  @!P1 SHF.R.U32.HI R8, RZ, R3, R8 ;  /* 0x00000003ff089219 */ /* 0x000fe20000011608 */
[----:B------:R-:W-:-:S03]  /*1110*/  IMAD R2, R9, R2, R5 ;  /* 0x0000000209027224 */ /* 0x000fc600078e0205 */
[----:B------:R-:W-:-:S05]  /*1120*/  @!P1 SEL R3, R7, R8, !P0 ;  /* 0x0000000807039207 */ /* 0x000fca0004000000 */
[--C-:B------:R-:W-:Y:S02]  /*1130*/  @!P1 IMAD.IADD R6, R6, 0x1, -R3.reuse ;  /* 0x0000000106069824 */ /* 0x100fe400078e0a03 */
[----:B------:R-:W-:Y:S01]  /*1140*/  @!P1 IMAD R3, R2, R11, R3 ;  /* 0x0000000b02039224 */ /* 0x000fe200078e0203 */
[----:B------:R-:W-:Y:S01]  /*1150*/  IADD3 R2, PT, PT, -R7, RZ, RZ ;  /* 0x000000ff07027210 */ /* 0x000fe20007ffe1ff */
[----:B------:R-:W-:Y:S02]  /*1160*/  @!P1 IMAD R5, R6, R9, R7 ;  /* 0x0000000906059224 */ /* 0x000fe400078e0207 */
[----:B------:R-:W-:Y:S02]  /*1170*/  @!P1 IMAD.MOV.U32 R7, RZ, RZ, R3 ;  /* 0x000000ffff079224 */ /* 0x000fe400078e0003 */
[----:B------:R-:W-:Y:S02]  /*1180*/  IMAD R2, R10, R2, R21 ;  /* 0x000000020a027224 */ /* 0x000fe400078e0215 */
[----:B------:R-:W-:-:S02]  /*1190*/  IMAD R20, R5, R4, R13 ;  /* 0x0000000405147224 */ /* 0x000fc400078e020d */
[----:B------:R-:W-:Y:S02]  /*11a0*/  IMAD R21, R7, R10, R2 ;  /* 0x0000000a07157224 */ /* 0x000fe400078e0202 */
.L_x_15:
[----:B------:R-:W1:Y:S01]  /*11b0*/  LDCU UR4, c[0x0][0xb30] ;  /* 0x00016600ff0477ac */ /* 0x000e620008000800 */
[----:B------:R-:W2:Y:S08]  /*11c0*/  S2UR UR37, SR_CgaCtaId ;  /* 0x00000000002579c3 */ /* 0x000eb00000008800 */
[----:B------:R-:W3:Y:S01]  /*11d0*/  LDC R26, c[0x0][0xb24] ;  /* 0x0002c900ff1a7b82 */ /* 0x000ee20000000800 */
[----:B-1----:R-:W-:-:S09]  /*11e0*/  UISETP.NE.AND UP1, UPT, UR4, 0x1, UPT ;  /* 0x000000010400788c */ /* 0x002fd2000bf25270 */
[----:B--2---:R-:W-:Y:S05]  /*11f0*/  BRA.U UP1, `(.L_x_16) ;  /* 0x0000000101407547 */ /* 0x004fea000b800000 */
[----:B------:R-:W1:Y:S08]  /*1200*/  LDC.64 R4, c[0x0][0xb10] ;  /* 0x0002c400ff047b82 */ /* 0x000e700000000a00 */
[----:B------:R-:W2:Y:S08]  /*1210*/  LDC.64 R2, c[0x0][0xb18] ;  /* 0x0002c600ff027b82 */ /* 0x000eb00000000a00 */
[----:B------:R-:W4:Y:S08]  /*1220*/  LDC R6, c[0x0][0xb20] ;  /* 0x0002c800ff067b82 */ /* 0x000f300000000800 */
[----:B------:R-:W3:Y:S01]  /*1230*/  LDC R8, c[0x0][0xb0c] ;  /* 0x0002c300ff087b82 */ /* 0x000ee20000000800 */
[----:B-1----:R-:W-:-:S05]  /*1240*/  IMAD.HI.U32 R4, R21, R4, RZ ;  /* 0x0000000415047227 */ /* 0x002fca00078e00ff */
[----:B------:R-:W-:Y:S01]  /*1250*/  SHF.R.U32.HI R4, RZ, R5, R4 ;  /* 0x00000005ff047219 */ /* 0x000fe20000011604 */
[----:B--2---:R-:W-:Y:S01]  /*1260*/  IMAD.HI.U32 R3, R20, R3, RZ ;  /* 0x0000000314037227 */ /* 0x004fe200078e00ff */
[----:B------:R-:W-:-:S04]  /*1270*/  ISETP.NE.AND P0, PT, R2, 0x1, PT ;  /* 0x000000010200780c */ /* 0x000fc80003f05270 */
[----:B----4-:R-:W-:-:S04]  /*1280*/  SHF.R.U32.HI R3, RZ, R6, R3 ;  /* 0x00000006ff037219 */ /* 0x010fc80000011603 */
[----:B------:R-:W-:Y:S02]  /*1290*/  SEL R3, R20, R3, !P0 ;  /* 0x0000000314037207 */ /* 0x000fe40004000000 */
[----:B---3--:R-:W-:-:S04]  /*12a0*/  ISETP.NE.AND P1, PT, R8, 0x1, PT ;  /* 0x000000010800780c */ /* 0x008fc80003f25270 */
[----:B------:R-:W-:-:S05]  /*12b0*/  SEL R4, R21, R4, !P1 ;  /* 0x0000000415047207 */ /* 0x000fca0004800000 */
[----:B------:R-:W-:Y:S02]  /*12c0*/  IMAD.IADD R5, R3, 0x1, -R4 ;  /* 0x0000000103057824 */ /* 0x000fe400078e0a04 */
[----:B------:R-:W-:Y:S02]  /*12d0*/  IMAD.IADD R3, R4, 0x1, -R3 ;  /* 0x0000000104037824 */ /* 0x000fe400078e0a03 */
[----:B------:R-:W-:Y:S02]  /*12e0*/  IMAD R21, R5, R8, R21 ;  /* 0x0000000805157224 */ /* 0x000fe400078e0215 */
[----:B------:R-:W-:-:S07]  /*12f0*/  IMAD R20, R3, R2, R20 ;  /* 0x0000000203147224 */ /* 0x000fce00078e0214 */
.L_x_16:
[----:B------:R-:W-:Y:S01]  /*1300*/  BAR.SYNC.DEFER_BLOCKING 0x0 ;  /* 0x0000000000007b1d */ /* 0x000fe20000010000 */
[----:B------:R-:W-:Y:S01]  /*1310*/  UISETP.NE.AND UP1, UPT, UR8, 0x2, UPT ;  /* 0x000000020800788c */ /* 0x000fe2000bf25270 */
[----:B------:R-:W-:Y:S02]  /*1320*/  ISETP.NE.OR P5, PT, R0, 0x2, !P5 ;  /* 0x000000020000780c */ /* 0x000fe40006fa5670 */
[----:B------:R-:W-:-:S06]  /*1330*/  LOP3.LUT R2, R79, 0x1f, RZ, 0xc0, !PT ;  /* 0x0000001f4f027812 */ /* 0x000fcc00078ec0ff */
[----:B------:R-:W-:Y:S05]  /*1340*/  BRA.U UP1, `(.L_x_17) ;  /* 0x0000001101687547 */ /* 0x000fea000b800000 */
[----:B------:R-:W1:Y:S01]  /*1350*/  LDCU UR13, c[0x0][0x38c] ;  /* 0x00007180ff0d77ac */ /* 0x000e620008000800 */
[----:B------:R-:W2:Y:S01]  /*1360*/  LDC R9, c[0x0][0x370] ;  /* 0x0000dc00ff097b82 */ /* 0x000ea20000000800 */
[----:B------:R-:W-:Y:S01]  /*1370*/  PLOP3.LUT P1, PT, PT, PT, UP2, 0x80, 0x8 ;  /* 0x000000000008781c */ /* 0x000fe20003f2f028 */
[----:B------:R-:W-:Y:S01]  /*1380*/  HFMA2 R12, -RZ, RZ, 0, 0 ;  /* 0x00000000ff0c7431 */ /* 0x000fe200000001ff */
[----:B------:R-:W-:Y:S01]  /*1390*/  ISETP.EQ.OR P4, PT, R2, RZ, P5 ;  /* 0x000000ff0200720c */ /* 0x000fe20002f82670 */
[----:B------:R-:W-:Y:S01]  /*13a0*/  IMAD.MOV.U32 R15, RZ, RZ, 0x1 ;  /* 0x00000001ff0f7424 */ /* 0x000fe200078e00ff */
[----:B------:R-:W-:Y:S01]  /*13b0*/  PLOP3.LUT P1, PT, P1, PT, PT, 0x8, 0x80 ;  /* 0x000000000080781c */ /* 0x000fe20000f2e170 */
[----:B------:R-:W-:Y:S01]  /*13c0*/  IMAD.MOV.U32 R14, RZ, RZ, RZ ;  /* 0x000000ffff0e7224 */ /* 0x000fe200078e00ff */
[----:B------:R-:W-:Y:S01]  /*13d0*/  MOV R8, 0x1 ;  /* 0x0000000100087802 */ /* 0x000fe20000000f00 */
[----:B------:R-:W4:Y:S01]  /*13e0*/  LDC R0, c[0x0][0x374] ;  /* 0x0000dd00ff007b82 */ /* 0x000f220000000800 */
[----:B------:R-:W-:Y:S01]  /*13f0*/  IMAD.MOV.U32 R10, RZ, RZ, RZ ;  /* 0x000000ffff0a7224 */ /* 0x000fe200078e00ff */
[----:B------:R-:W2:Y:S01]  /*1400*/  LDCU.64 UR22, c[0x0][0x348] ;  /* 0x00006900ff1677ac */ /* 0x000ea20008000a00 */
[----:B------:R-:W-:Y:S01]  /*1410*/  UMOV UR6, URZ ;  /* 0x000000ff00067c82 */ /* 0x000fe20008000000 */
[----:B-1----:R-:W-:-:S04]  /*1420*/  UIADD3 UR5, UPT, UPT, UR13, 0x3f, URZ ;  /* 0x0000003f0d057890 */ /* 0x002fc8000fffe0ff */
[----:B------:R-:W-:-:S04]  /*1430*/  USHF.R.S32.HI UR4, URZ, 0x1f, UR5 ;  /* 0x0000001fff047899 */ /* 0x000fc80008011405 */
[----:B------:R-:W-:-:S04]  /*1440*/  ULEA.HI UR4, UR4, UR5, URZ, 0x6 ;  /* 0x0000000504047291 */ /* 0x000fc8000f8f30ff */
[----:B------:R-:W-:Y:S02]  /*1450*/  USHF.R.S32.HI UR15, URZ, 0x6, UR4 ;  /* 0x00000006ff0f7899 */ /* 0x000fe40008011404 */
[----:B------:R-:W-:Y:S02]  /*1460*/  UIADD3 UR4, UPT, UPT, UR13, -0x1, URZ ;  /* 0xffffffff0d047890 */ /* 0x000fe4000fffe0ff */
[----:B------:R-:W-:Y:S02]  /*1470*/  UISETP.LT.U32.AND UP0, UPT, UR15, 0x2, UPT ;  /* 0x000000020f00788c */ /* 0x000fe4000bf01070 */
[----:B------:R-:W-:Y:S02]  /*1480*/  UISETP.GE.U32.AND UP1, UPT, UR4, -0x7f, UPT ;  /* 0xffffff810400788c */ /* 0x000fe4000bf26070 */
[----:B------:R-:W-:Y:S02]  /*1490*/  USEL UR14, UR15, 0x2, UP0 ;  /* 0x000000020f0e7887 */ /* 0x000fe40008000000 */
[----:B------:R-:W-:-:S02]  /*14a0*/  UIADD3 UR13, UPT, UPT, UR13, 0x7e, URZ ;  /* 0x0000007e0d0d7890 */ /* 0x000fc4000fffe0ff */
[----:B------:R-:W-:Y:S02]  /*14b0*/  UIADD3 UR5, UPT, UPT, UR14, -0x1, URZ ;  /* 0xffffffff0e057890 */ /* 0x000fe4000fffe0ff */
[----:B------:R-:W-:-:S03]  /*14c0*/  UIADD3 UR7, UPT, UPT, UR15, -UR14, URZ ;  /* 0x8000000e0f077290 */ /* 0x000fc6000fffe0ff */
[----:B------:R-:W-:-:S04]  /*14d0*/  @UP1 UIADD3 UR5, UPT, UPT, UR14, URZ, URZ ;  /* 0x000000ff0e051290 */ /* 0x000fc8000fffe0ff */
[----:B--2---:R-:W-:-:S12]  /*14e0*/  UIADD3 UR5, UPT, UPT, UR5, 0x1, URZ ;  /* 0x0000000105057890 */ /* 0x004fd8000fffe0ff */
.L_x_35:
[----:B------:R-:W-:Y:S01]  /*14f0*/  UISETP.NE.AND UP0, UPT, UR37, URZ, UPT ;  /* 0x000000ff2500728c */ /* 0x000fe2000bf05270 */
[----:B------:R-:W1:Y:S08]  /*1500*/  S2UR UR37, SR_CgaCtaId ;  /* 0x00000000002579c3 */ /* 0x000e700000008800 */
[----:B------:R-:W-:Y:S05]  /*1510*/  BRA.U UP0, `(.L_x_18) ;  /* 0x0000000100347547 */ /* 0x000fea000b800000 */
[----:B------:R-:W2:Y:S01]  /*1520*/  S2R R2, SR_CgaCtaId ;  /* 0x0000000000027919 */ /* 0x000ea20000008800 */
[----:B------:R-:W-:-:S04]  /*1530*/  MOV R3, 0x400 ;  /* 0x0000040000037802 */ /* 0x000fc80000000f00 */
[----:B--2---:R-:W-:Y:S02]  /*1540*/  LEA R3, R2, R3, 0x18 ;  /* 0x0000000302037211 */ /* 0x004fe400078ec0ff */
[----:B------:R-:W-:-:S03]  /*1550*/  SHF.L.U32 R2, R8, 0x1f, RZ ;  /* 0x0000001f08027819 */ /* 0x000fc600000006ff */
[----:B------:R-:W-:-:S04]  /*1560*/  IMAD R3, R10, 0x8, R3 ;  /* 0x000000080a037824 */ /* 0x000fc800078e0203 */
[----:B------:R-:W2:Y:S02]  /*1570*/  SYNCS.PHASECHK.TRANS64.TRYWAIT P0, [R3+URZ+0xd0], R2 ;  /* 0x0000d002030075a7 */ /* 0x000ea400080011ff */
[----:B--2---:R-:W-:Y:S05]  /*1580*/  @!P0 BRA `(.L_x_19) ;  /* 0x0000005c001c8947 */ /* 0x004fea0003800000 */
.L_x_113:
[----:B------:R-:W-:Y:S01]  /*1590*/  VIADD R10, R10, 0x1 ;  /* 0x000000010a0a7836 */ /* 0x000fe20000000000 */
[----:B------:R2:W-:Y:S04]  /*15a0*/  SYNCS.ARRIVE.TRANS64.A1T0 RZ, [R3+URZ+0xc0], RZ ;  /* 0x0000c0ff03ff79a7 */ /* 0x0005e800081000ff */
[----:B------:R-:W-:-:S04]  /*15b0*/  ISETP.NE.AND P0, PT, R10, 0x2, PT ;  /* 0x000000020a00780c */ /* 0x000fc80003f05270 */
[----:B------:R-:W-:Y:S02]  /*15c0*/  SEL R10, R10, RZ, P0 ;  /* 0x000000ff0a0a7207 */ /* 0x000fe40000000000 */
[----:B--2---:R-:W-:-:S04]  /*15d0*/  SEL R3, RZ, 0x1, P0 ;  /* 0x00000001ff037807 */ /* 0x004fc80000000000 */
[----:B------:R-:W-:-:S07]  /*15e0*/  LOP3.LUT R8, R8, R3, RZ, 0x3c, !PT ;  /* 0x0000000308087212 */ /* 0x000fce00078e3cff */
.L_x_18:
[----:B------:R-:W-:Y:S01]  /*15f0*/  UMOV UR4, 0x400 ;  /* 0x0000040000047882 */ /* 0x000fe20000000000 */
[----:B------:R-:W-:Y:S01]  /*1600*/  SHF.L.U32 R2, R15, 0x1f, RZ ;  /* 0x0000001f0f027819 */ /* 0x000fe200000006ff */
[----:B-1----:R-:W-:Y:S01]  /*1610*/  ULEA UR4, UR37, UR4, 0x18 ;  /* 0x0000000425047291 */ /* 0x002fe2000f8ec0ff */
[----:B------:R-:W-:Y:S01]  /*1620*/  R2UR UR35, R21 ;  /* 0x00000000152372ca */ /* 0x000fe200000e0000 */
[----:B------:R-:W-:Y:S01]  /*1630*/  UISETP.GE.U32.AND UP0, UPT, UR13, 0x7f, UPT ;  /* 0x0000007f0d00788c */ /* 0x000fe2000bf06070 */
[----:B------:R-:W-:Y:S01]  /*1640*/  R2UR UR19, R20 ;  /* 0x00000000141372ca */ /* 0x000fe200000e0000 */
[----:B------:R-:W-:Y:S01]  /*1650*/  ULEA UR8, UR6, UR4, 0x3 ;  /* 0x0000000406087291 */ /* 0x000fe2000f8e18ff */
[----:B------:R-:W-:-:S08]  /*1660*/  UMOV UR29, URZ ;  /* 0x000000ff001d7c82 */ /* 0x000fd00008000000 */
[----:B------:R1:W2:Y:S01]  /*1670*/  SYNCS.PHASECHK.TRANS64.TRYWAIT P0, [UR8+0x10], R2 ;  /* 0x00001002ff0075a7 */ /* 0x0002a20008001108 */
[----:B------:R-:W-:Y:S02]  /*1680*/  USHF.L.U32 UR35, UR35, 0x6, URZ ;  /* 0x0000000623237899 */ /* 0x000fe400080006ff */
[----:B------:R-:W-:Y:S01]  /*1690*/  USHF.L.U32 UR19, UR19, 0x6, URZ ;  /* 0x0000000613137899 */ /* 0x000fe200080006ff */
[----:B------:R-:W-:Y:S11]  /*16a0*/  BRA.U !UP0, `(.L_x_20) ;  /* 0x0000000108d47547 */ /* 0x000ff6000b800000 */
[----:B------:R-:W-:Y:S01]  /*16b0*/  UMOV UR21, URZ ;  /* 0x000000ff00157c82 */ /* 0x000fe20008000000 */
[----:B------:R-:W-:-:S05]  /*16c0*/  UMOV UR42, UR6 ;  /* 0x00000006002a7c82 */ /* 0x000fca0008000000 */
.L_x_25:
[----:B-1----:R-:W-:Y:S01]  /*16d0*/  ULEA UR33, UR42, UR4, 0x3 ;  /* 0x000000042a217291 */ /* 0x002fe2000f8e18ff */
[----:B--2---:R-:W-:Y:S01]  /*16e0*/  @!P5 MOV R3, 0x8000 ;  /* 0x000080000003d802 */ /* 0x004fe20000000f00 */
[----:B--2---:R-:W-:Y:S10]  /*16f0*/  @P0 BRA `(.L_x_21) ;  /* 0x00000000000c0947 */ /* 0x004ff40003800000 */
[----:B------:R-:W-:-:S04]  /*1700*/  SHF.L.U32 R5, R15, 0x1f, RZ ;  /* 0x0000001f0f057819 */ /* 0x000fc800000006ff */
[----:B------:R-:W2:Y:S02]  /*1710*/  SYNCS.PHASECHK.TRANS64.TRYWAIT P0, [UR33+0x10], R5 ;  /* 0x00001005ff0075a7 */ /* 0x000ea40008001121 */
[----:B--2---:R-:W-:Y:S05]  /*1720*/  @!P0 BRA `(.L_x_22) ;  /* 0x0000005800c88947 */ /* 0x004fea0003800000 */
.L_x_21:
[----:B------:R2:W-:Y:S01]  /*1730*/  @!P5 SYNCS.ARRIVE.TRANS64 RZ, [UR33], R3 ;  /* 0x00000003ffffd9a7 */ /* 0x0005e20008000021 */
[----:B------:R-:W-:Y:S04]  /*1740*/  BSSY.RECONVERGENT B0, `(.L_x_23) ;  /* 0x0000003000007945 */ /* 0x000fe80003800200 */
[----:B------:R-:W-:Y:S05]  /*1750*/  @P4 BRA `(.L_x_24) ;  /* 0x0000000000044947 */ /* 0x000fea0003800000 */
[----:B------:R-:W-:Y:S05]  /*1760*/  BPT.TRAP 0x1 ;  /* 0x000000040000795c */ /* 0x000fea0000300000 */
.L_x_24:
[----:B------:R-:W-:Y:S05]  /*1770*/  BSYNC.RECONVERGENT B0 ;  /* 0x0000000000007941 */ /* 0x000fea0003800200 */
.L_x_23:
[----:B------:R-:W-:Y:S02]  /*1780*/  UIADD3 UR6, UPT, UPT, UR42, 0x1, URZ ;  /* 0x000000012a067890 */ /* 0x000fe4000fffe0ff */
[----:B------:R-:W-:Y:S02]  /*1790*/  UIADD3 UR40, UP1, UPT, UR22, 0x80, URZ ;  /* 0x0000008016287890 */ /* 0x000fe4000ff3e0ff */
[----:B------:R-:W-:Y:S02]  /*17a0*/  UISETP.NE.AND UP0, UPT, UR6, 0x2, UPT ;  /* 0x000000020600788c */ /* 0x000fe4000bf05270 */
[----:B------:R-:W-:Y:S02]  /*17b0*/  USHF.L.U32 UR34, UR21, 0x6, URZ ;  /* 0x0000000615227899 */ /* 0x000fe400080006ff */
[----:B------:R-:W-:Y:S02]  /*17c0*/  USEL UR9, URZ, 0x1, UP0 ;  /* 0x00000001ff097887 */ /* 0x000fe40008000000 */
[----:B------:R-:W-:-:S02]  /*17d0*/  USEL UR6, UR6, URZ, UP0 ;  /* 0x000000ff06067287 */ /* 0x000fc40008000000 */
[----:B------:R-:W-:Y:S02]  /*17e0*/  UIADD3 UR38, UP0, UPT, UR22, 0x180, URZ ;  /* 0x0000018016267890 */ /* 0x000fe4000ff1e0ff */
[----:B------:R-:W-:Y:S01]  /*17f0*/  ULEA UR8, UR6, UR4, 0x3 ;  /* 0x0000000406087291 */ /* 0x000fe2000f8e18ff */
[----:B------:R-:W-:Y:S01]  /*1800*/  LOP3.LUT R15, R15, UR9, RZ, 0x3c, !PT ;  /* 0x000000090f0f7c12 */ /* 0x000fe2000f8e3cff */
[----:B------:R-:W-:Y:S02]  /*1810*/  UIADD3.X UR41, UPT, UPT, URZ, UR23, URZ, UP1, !UPT ;  /* 0x00000017ff297290 */ /* 0x000fe40008ffe4ff */
[----:B------:R-:W-:Y:S01]  /*1820*/  UIADD3 UR26, UPT, UPT, UR34, 0x20, URZ ;  /* 0x00000020221a7890 */ /* 0x000fe2000fffe0ff */
[----:B-1----:R-:W-:Y:S01]  /*1830*/  SHF.L.U32 R2, R15, 0x1f, RZ ;  /* 0x0000001f0f027819 */ /* 0x002fe200000006ff */
[----:B------:R-:W-:Y:S01]  /*1840*/  UIADD3.X UR39, UPT, UPT, URZ, UR23, URZ, UP0, !UPT ;  /* 0x00000017ff277290 */ /* 0x000fe200087fe4ff */
[----:B------:R-:W-:Y:S02]  /*1850*/  UMOV UR30, 0x0 ;  /* 0x00000000001e7882 */ /* 0x000fe40000000000 */
[----:B------:R1:W1:Y:S01]  /*1860*/  SYNCS.PHASECHK.TRANS64.TRYWAIT P0, [UR8+0x10], R2 ;  /* 0x00001002ff0075a7 */ /* 0x0002620008001108 */
[----:B------:R-:W-:Y:S01]  /*1870*/  ULEA UR8, UR42, UR4, 0xe ;  /* 0x000000042a087291 */ /* 0x000fe2000f8e70ff */
[----:B------:R-:W-:Y:S01]  /*1880*/  UMOV UR31, 0x10000000 ;  /* 0x10000000001f7882 */ /* 0x000fe20000000000 */
[----:B------:R-:W-:-:S02]  /*1890*/  UMOV UR25, UR33 ;  /* 0x0000002100197c82 */ /* 0x000fc40008000000 */
[----:B------:R-:W-:Y:S02]  /*18a0*/  UIADD3 UR32, UPT, UPT, UR8, 0x6800, URZ ;  /* 0x0000680008207890 */ /* 0x000fe4000fffe0ff */
[----:B------:R-:W-:Y:S02]  /*18b0*/  UIADD3 UR24, UPT, UPT, UR8, 0x8800, URZ ;  /* 0x0000880008187890 */ /* 0x000fe4000fffe0ff */
[----:B------:R-:W-:Y:S02]  /*18c0*/  UIADD3 UR16, UPT, UPT, UR8, 0xe800, URZ ;  /* 0x0000e80008107890 */ /* 0x000fe4000fffe0ff */
[----:B------:R-:W-:Y:S01]  /*18d0*/  UIADD3 UR8, UPT, UPT, UR8, 0x10800, URZ ;  /* 0x0001080008087890 */ /* 0x000fe2000fffe0ff */
[----:B------:R-:W-:Y:S01]  /*18e0*/  UMOV UR27, UR35 ;  /* 0x00000023001b7c82 */ /* 0x000fe20008000000 */
[----:B------:R-:W-:Y:S01]  /*18f0*/  UMOV UR28, UR36 ;  /* 0x00000024001c7c82 */ /* 0x000fe20008000000 */
[----:B------:R-:W-:Y:S01]  /*1900*/  UMOV UR17, UR33 ;  /* 0x0000002100117c82 */ /* 0x000fe20008000000 */
[----:B------:R-:W-:Y:S01]  /*1910*/  UMOV UR20, UR36 ;  /* 0x0000002400147c82 */ /* 0x000fe20008000000 */
[----:B------:R-:W-:Y:S01]  /*1920*/  UMOV UR18, UR34 ;  /* 0x0000002200127c82 */ /* 0x000fe20008000000 */
[----:B------:R1:W-:Y:S01]  /*1930*/  UTMALDG.3D [UR32], [UR40], desc[UR30] ;  /* 0x00001e20280075b4 */ /* 0x0003e20008011000 */
[----:B------:R-:W-:Y:S01]  /*1940*/  UMOV UR11, UR19 ;  /* 0x00000013000b7c82 */ /* 0x000fe20008000000 */
[----:B------:R-:W-:Y:S01]  /*1950*/  UMOV UR12, UR36 ;  /* 0x00000024000c7c82 */ /* 0x000fe20008000000 */
[----:B------:R-:W-:Y:S01]  /*1960*/  UMOV UR9, UR33 ;  /* 0x0000002100097c82 */ /* 0x000fe20008000000 */
[----:B------:R-:W-:Y:S01]  /*1970*/  UMOV UR10, UR26 ;  /* 0x0000001a000a7c82 */ /* 0x000fe20008000000 */
[----:B------:R-:W-:Y:S01]  /*1980*/  UIADD3 UR21, UPT, UPT, UR21, 0x1, URZ ;  /* 0x0000000115157890 */ /* 0x000fe2000fffe0ff */
[----:B------:R-:W-:Y:S01]  /*1990*/  UMOV UR29, UR5 ;  /* 0x00000005001d7c82 */ /* 0x000fe20008000000 */
[----:B------:R1:W-:Y:S02]  /*19a0*/  UTMALDG.3D [UR24], [UR40], desc[UR30] ;  /* 0x00001e18280075b4 */ /* 0x0003e40008011000 */
[----:B------:R-:W-:Y:S01]  /*19b0*/  UISETP.NE.AND UP0, UPT, UR21, UR5, UPT ;  /* 0x000000051500728c */ /* 0x000fe2000bf05270 */
[----:B------:R-:W-:Y:S01]  /*19c0*/  UMOV UR42, UR6 ;  /* 0x00000006002a7c82 */ /* 0x000fe20008000000 */
[----:B------:R1:W-:Y:S01]  /*19d0*/  UTMALDG.3D [UR16], [UR38], desc[UR30] ;  /* 0x00001e10260075b4 */ /* 0x0003e20008011000 */
[----:B------:R1:W-:Y:S06]  /*19e0*/  UTMALDG.3D [UR8], [UR38], desc[UR30] ;  /* 0x00001e08260075b4 */ /* 0x0003ec0008011000 */
[----:B------:R-:W-:Y:S05]  /*19f0*/  BRA.U UP0, `(.L_x_25) ;  /* 0xfffffffd00347547 */ /* 0x000fea000b83ffff */
.L_x_20:
[----:B-1----:R-:W-:Y:S01]  /*1a00*/  ULEA UR8, UR6, UR4, 0x3 ;  /* 0x0000000406087291 */ /* 0x002fe2000f8e18ff */
[----:B------:R-:W-:Y:S01]  /*1a10*/  SHF.L.U32 R2, R15, 0x1f, RZ ;  /* 0x0000001f0f027819 */ /* 0x000fe200000006ff */
[----:B------:R-:W-:Y:S01]  /*1a20*/  @!P1 SYNCS.ARRIVE.TRANS64.A1T0 RZ, [UR4+0x58], RZ ;  /* 0x000058ffffff99a7 */ /* 0x000fe20008100004 */
[----:B------:R-:W-:-:S06]  /*1a30*/  UISETP.GT.AND UP0, UPT, UR15, UR14, UPT ;  /* 0x0000000e0f00728c */ /* 0x000fcc000bf04270 */
[----:B--2---:R1:W2:Y:S03]  /*1a40*/  SYNCS.PHASECHK.TRANS64.TRYWAIT P0, [UR8+0x10], R2 ;  /* 0x00001002ff0075a7 */ /* 0x0042a60008001108 */
[----:B------:R-:W-:Y:S05]  /*1a50*/  BRA.U !UP0, `(.L_x_26) ;  /* 0x0000000108d07547 */ /* 0x000fea000b800000 */
[----:B------:R-:W-:Y:S01]  /*1a60*/  UIADD3 UR21, UPT, UPT, UR7, UR29, URZ ;  /* 0x0000001d07157290 */ /* 0x000fe2000fffe0ff */
[----:B------:R-:W-:-:S11]  /*1a70*/  UMOV UR42, UR6 ;  /* 0x00000006002a7c82 */ /* 0x000fd60008000000 */
.L_x_31:
[----:B-1----:R-:W-:Y:S01]  /*1a80*/  ULEA UR33, UR42, UR4, 0x3 ;  /* 0x000000042a217291 */ /* 0x002fe2000f8e18ff */
[----:B--2---:R-:W-:Y:S01]  /*1a90*/  @!P5 MOV R3, 0x8000 ;  /* 0x000080000003d802 */ /* 0x004fe20000000f00 */
[----:B--2---:R-:W-:Y:S10]  /*1aa0*/  @P0 BRA `(.L_x_27) ;  /* 0x00000000000c0947 */ /* 0x004ff40003800000 */
[----:B------:R-:W-:-:S04]  /*1ab0*/  SHF.L.U32 R5, R15, 0x1f, RZ ;  /* 0x0000001f0f057819 */ /* 0x000fc800000006ff */
[----:B------:R-:W2:Y:S02]  /*1ac0*/  SYNCS.PHASECHK.TRANS64.TRYWAIT P0, [UR33+0x10], R5 ;  /* 0x00001005ff0075a7 */ /* 0x000ea40008001121 */
[----:B--2---:R-:W-:Y:S05]  /*1ad0*/  @!P0 BRA `(.L_x_28) ;  /* 0x0000005400f48947 */ /* 0x004fea0003800000 */
.L_x_27:
[----:B------:R2:W-:Y:S01]  /*1ae0*/  @!P5 SYNCS.ARRIVE.TRANS64 RZ, [UR33], R3 ;  /* 0x00000003ffffd9a7 */ /* 0x0005e20008000021 */
[----:B------:R-:W-:Y:S04]  /*1af0*/  BSSY.RECONVERGENT B0, `(.L_x_29) ;  /* 0x0000003000007945 */ /* 0x000fe80003800200 */
[----:B------:R-:W-:Y:S05]  /*1b00*/  @P4 BRA `(.L_x_30) ;  /* 0x0000000000044947 */ /* 0x000fea0003800000 */
[----:B------:R-:W-:Y:S05]  /*1b10*/  BPT.TRAP 0x1 ;  /* 0x000000040000795c */ /* 0x000fea0000300000 */
.L_x_30:
[----:B------:R-:W-:Y:S05]  /*1b20*/  BSYNC.RECONVERGENT B0 ;  /* 0x0000000000007941 */ /* 0x000fea0003800200 */
.L_x_29:
        /* <DEDUP_REMOVED lines=31> */
[----:B------:R-:W-:Y:S01]  /*1d20*/  UMOV UR10, UR26 ;  /* 0x0000001a000a7c82 */ /* 0x000fe20008000000 */
[----:B------:R-:W-:Y:S01]  /*1d30*/  UIADD3 UR29, UPT, UPT, UR29, 0x1, URZ ;  /* 0x000000011d1d7890 */ /* 0x000fe2000fffe0ff */
[----:B------:R1:W-:Y:S01]  /*1d40*/  UTMALDG.3D [UR24], [UR40], desc[UR30] ;  /* 0x00001e18280075b4 */ /* 0x0003e20008011000 */
[----:B------:R-:W-:-:S02]  /*1d50*/  UMOV UR42, UR6 ;  /* 0x00000006002a7c82 */ /* 0x000fc40008000000 */
[----:B------:R-:W-:Y:S01]  /*1d60*/  UISETP.NE.AND UP0, UPT, UR29, UR21, UPT ;  /* 0x000000151d00728c */ /* 0x000fe2000bf05270 */
[----:B------:R1:W-:Y:S01]  /*1d70*/  UTMALDG.3D [UR16], [UR38], desc[UR30] ;  /* 0x00001e10260075b4 */ /* 0x0003e20008011000 */
[----:B------:R1:W-:Y:S07]  /*1d80*/  UTMALDG.3D [UR8], [UR38], desc[UR30] ;  /* 0x00001e08260075b4 */ /* 0x0003ee0008011000 */
[----:B------:R-:W-:Y:S05]  /*1d90*/  BRA.U UP0, `(.L_x_31) ;  /* 0xfffffffd00387547 */ /* 0x000fea000b83ffff */
.L_x_26:
[----:B-1----:R-:W-:Y:S01]  /*1da0*/  LEA R2, R14, UR4, 0x3 ;  /* 0x000000040e027c11 */ /* 0x002fe2000f8e18ff */
[----:B------:R-:W-:Y:S01]  /*1db0*/  NOP ;  /* 0x0000000000007918 */ /* 0x000fe20000000000 */
[----:B--2---:R-:W-:Y:S02]  /*1dc0*/  SHF.L.U32 R3, R12, 0x1f, RZ ;  /* 0x0000001f0c037819 */ /* 0x004fe400000006ff */
[----:B------:R-:W-:Y:S02]  /*1dd0*/  LEA R4, R14, UR4, 0x4 ;  /* 0x000000040e047c11 */ /* 0x000fe4000f8e20ff */
[----:B------:R-:W1:Y:S02]  /*1de0*/  SYNCS.PHASECHK.TRANS64.TRYWAIT P0, [R2+URZ+0x60], R3 ;  /* 0x00006003020075a7 */ /* 0x000e6400080011ff */
[----:B-1----:R-:W-:Y:S05]  /*1df0*/  @!P0 BRA `(.L_x_32) ;  /* 0x0000005400448947 */ /* 0x002fea0003800000 */
.L_x_116:
[----:B------:R-:W2:Y:S01]  /*1e00*/  LDS.128 R4, [R4+0xf0] ;  /* 0x0000f00004047984 */ /* 0x000ea20000000c00 */
[----:B---3--:R-:W-:Y:S01]  /*1e10*/  ISETP.GE.AND P0, PT, R26, 0x1, PT ;  /* 0x000000011a00780c */ /* 0x008fe20003f06270 */
[----:B-1----:R-:W-:Y:S01]  /*1e20*/  VIADD R2, R2, 0x70 ;  /* 0x0000007002027836 */ /* 0x002fe20000000000 */
[----:B------:R-:W-:Y:S01]  /*1e30*/  @!PT LDS RZ, [RZ] ;  /* 0x00000000fffff984 */ /* 0x000fe20000000800 */
[----:B------:R-:W-:Y:S01]  /*1e40*/  @!PT LDS RZ, [RZ] ;  /* 0x00000000fffff984 */ /* 0x000fe20000000800 */
[----:B------:R-:W-:Y:S01]  /*1e50*/  @!PT LDS RZ, [RZ] ;  /* 0x00000000fffff984 */ /* 0x000fe20000000800 */
[----:B------:R-:W-:Y:S01]  /*1e60*/  @!PT LDS RZ, [RZ] ;  /* 0x00000000fffff984 */ /* 0x000fe20000000800 */
[----:B------:R1:W-:Y:S06]  /*1e70*/  MEMBAR.ALL.CTA ;  /* 0x0000000000007992 */ /* 0x0003ec0000008000 */
[----:B-1----:R-:W1:Y:S01]  /*1e80*/  FENCE.VIEW.ASYNC.S ;  /* 0x00000000000073c6 */ /* 0x002e620000000000 */
[----:B------:R-:W-:-:S04]  /*1e90*/  PRMT R2, RZ, 0x654, R2 ;  /* 0x00000654ff027816 */ /* 0x000fc80000000002 */
[----:B-1----:R1:W-:Y:S01]  /*1ea0*/  SYNCS.ARRIVE.TRANS64.RED.A1T0 RZ, [R2+URZ], RZ ;  /* 0x000000ff02ff79a7 */ /* 0x0023e200081004ff */
[----:B--2---:R-:W-:-:S13]  /*1eb0*/  LOP3.LUT P2, RZ, R6, 0x1, RZ, 0xc0, !PT ;  /* 0x0000000106ff7812 */ /* 0x004fda000784c0ff */
[----:B------:R-:W-:Y:S01]  /*1ec0*/  @P2 SHF.R.U32.HI R3, RZ, 0x10, R5 ;  /* 0x00000010ff032819 */ /* 0x000fe20000011605 */
[----:B------:R-:W-:Y:S01]  /*1ed0*/  VOTEU.ANY UP0, P2 ;  /* 0x0000000000ff7886 */ /* 0x000fe20001000100 */
[----:B------:R-:W-:Y:S02]  /*1ee0*/  @P2 MOV R13, R4 ;  /* 0x00000004000d2202 */ /* 0x000fe40000000f00 */
[----:B------:R-:W-:Y:S02]  /*1ef0*/  @P2 R2UR.BROADCAST UR8, R3 ;  /* 0x00000000030822ca */ /* 0x000fe400008e0000 */
[----:B------:R-:W-:-:S11]  /*1f00*/  @P2 LOP3.LUT R11, R5, 0xffff, RZ, 0xc0, !PT ;  /* 0x0000ffff050b2812 */ /* 0x000fd600078ec0ff */
[----:B------:R-:W-:Y:S01]  /*1f10*/  @UP0 UMOV UR36, UR8 ;  /* 0x0000000800240c82 */ /* 0x000fe20008000000 */
[----:B-1----:R-:W-:Y:S05]  /*1f20*/  @!P0 BRA `(.L_x_33) ;  /* 0x0000000000b88947 */ /* 0x002fea0003800000 */
[----:B------:R-:W4:Y:S01]  /*1f30*/  LDC.64 R4, c[0x0][0xb18] ;  /* 0x0002c600ff047b82 */ /* 0x000f220000000a00 */
[----:B------:R-:W-:-:S07]  /*1f40*/  ISETP.NE.AND P3, PT, R26, 0x1, PT ;  /* 0x000000011a00780c */ /* 0x000fce0003f65270 */
[----:B------:R-:W1:Y:S08]  /*1f50*/  LDC.64 R6, c[0x0][0xb10] ;  /* 0x0002c400ff067b82 */ /* 0x000e700000000a00 */
[----:B------:R-:W2:Y:S08]  /*1f60*/  LDC R16, c[0x0][0xb20] ;  /* 0x0002c800ff107b82 */ /* 0x000eb00000000800 */
[----:B------:R-:W3:Y:S01]  /*1f70*/  LDC R18, c[0x0][0xb0c] ;  /* 0x0002c300ff127b82 */ /* 0x000ee20000000800 */
[----:B----4-:R-:W-:Y:S01]  /*1f80*/  IMAD.HI.U32 R17, R0, R5, RZ ;  /* 0x0000000500117227 */ /* 0x010fe200078e00ff */
[----:B------:R-:W-:-:S03]  /*1f90*/  ISETP.NE.AND P0, PT, R4, 0x1, PT ;  /* 0x000000010400780c */ /* 0x000fc60003f05270 */
[----:B------:R-:W-:-:S03]  /*1fa0*/  IMAD.HI.U32 R5, R11, R5, RZ ;  /* 0x000000050b057227 */ /* 0x000fc600078e00ff */
[----:B------:R-:W4:Y:S01]  /*1fb0*/  LDC.64 R2, c[0x0][0xb28] ;  /* 0x0002ca00ff027b82 */ /* 0x000f220000000a00 */
[----:B-1----:R-:W-:-:S04]  /*1fc0*/  IMAD.HI.U32 R20, R9, R6, RZ ;  /* 0x0000000609147227 */ /* 0x002fc800078e00ff */
[----:B------:R-:W-:Y:S01]  /*1fd0*/  IMAD.HI.U32 R22, R13, R6, RZ ;  /* 0x000000060d167227 */ /* 0x000fe200078e00ff */
[----:B------:R-:W-:Y:S02]  /*1fe0*/  SHF.R.U32.HI R20, RZ, R7, R20 ;  /* 0x00000007ff147219 */ /* 0x000fe40000011614 */
[-C--:B--2---:R-:W-:Y:S02]  /*1ff0*/  SHF.R.U32.HI R17, RZ, R16.reuse, R17 ;  /* 0x00000010ff117219 */ /* 0x084fe40000011611 */
[----:B------:R-:W-:Y:S02]  /*2000*/  SHF.R.U32.HI R16, RZ, R16, R5 ;  /* 0x00000010ff107219 */ /* 0x000fe40000011605 */
[----:B------:R-:W-:Y:S02]  /*2010*/  SEL R17, R0, R17, !P0 ;  /* 0x0000001100117207 */ /* 0x000fe40004000000 */
[----:B------:R-:W-:Y:S02]  /*2020*/  SHF.R.U32.HI R22, RZ, R7, R22 ;  /* 0x00000007ff167219 */ /* 0x000fe40000011616 */
[----:B---3--:R-:W-:-:S02]  /*2030*/  ISETP.NE.AND P1, PT, R18, 0x1, PT ;  /* 0x000000011200780c */ /* 0x008fc40003f25270 */
[----:B------:R-:W-:Y:S02]  /*2040*/  SEL R5, R11, R16, !P0 ;  /* 0x000000100b057207 */ /* 0x000fe40004000000 */
[----:B------:R-:W-:Y:S02]  /*2050*/  SEL R19, R9, R20, !P1 ;  /* 0x0000001409137207 */ /* 0x000fe40004800000 */
[----:B------:R-:W-:Y:S01]  /*2060*/  SEL R7, R13, R22, !P1 ;  /* 0x000000160d077207 */ /* 0x000fe20004800000 */
[----:B----4-:R-:W-:-:S04]  /*2070*/  IMAD.HI.U32 R20, R17, R2, RZ ;  /* 0x0000000211147227 */ /* 0x010fc800078e00ff */
[----:B------:R-:W-:Y:S01]  /*2080*/  IMAD.HI.U32 R6, R19, R2, RZ ;  /* 0x0000000213067227 */ /* 0x000fe200078e00ff */
[----:B------:R-:W-:-:S04]  /*2090*/  @P3 SHF.R.U32.HI R17, RZ, R3, R20 ;  /* 0x00000003ff113219 */ /* 0x000fc80000011614 */
        /* <DEDUP_REMOVED lines=8> */
[----:B------:R-:W-:-:S04]  /*2120*/  @!P0 IMAD.HI.U32 R16, R7, R2, RZ ;  /* 0x0000000207108227 */ /* 0x000fc800078e00ff */
[----:B------:R-:W-:Y:S01]  /*2130*/  IMAD.MOV R2, RZ, RZ, -R6 ;  /* 0x000000ffff027224 */ /* 0x000fe200078e0a06 */
[----:B------:R-:W-:-:S03]  /*2140*/  @!P0 SHF.R.U32.HI R16, RZ, R3, R16 ;  /* 0x00000003ff108219 */ /* 0x000fc60000011610 */
[----:B------:R-:W-:Y:S01]  /*2150*/  IMAD R2, R26, R2, R5 ;  /* 0x000000021a027224 */ /* 0x000fe200078e0205 */
[----:B------:R-:W-:Y:S02]  /*2160*/  @!P0 SEL R3, R7, R16, !P3 ;  /* 0x0000001007038207 */ /* 0x000fe40005800000 */
[----:B------:R-:W-:-:S03]  /*2170*/  IADD3 R16, PT, PT, -R5, RZ, RZ ;  /* 0x000000ff05107210 */ /* 0x000fc60007ffe1ff */
[--C-:B------:R-:W-:Y:S02]  /*2180*/  @!P0 IMAD.IADD R6, R6, 0x1, -R3.reuse ;  /* 0x0000000106068824 */ /* 0x100fe400078e0a03 */
[----:B------:R-:W-:Y:S01]  /*2190*/  @!P0 IMAD R3, R2, R19, R3 ;  /* 0x0000001302038224 */ /* 0x000fe200078e0203 */
[----:B------:R-:W-:Y:S01]  /*21a0*/  IADD3 R2, PT, PT, -R7, RZ, RZ ;  /* 0x000000ff07027210 */ /* 0x000fe20007ffe1ff */
[----:B------:R-:W-:Y:S02]  /*21b0*/  @!P0 IMAD R5, R26, R6, R7 ;  /* 0x000000061a058224 */ /* 0x000fe400078e0207 */
[----:B------:R-:W-:Y:S02]  /*21c0*/  IMAD R11, R4, R16, R11 ;  /* 0x00000010040b7224 */ /* 0x000fe400078e020b */
[----:B------:R-:W-:Y:S02]  /*21d0*/  @!P0 IMAD.MOV.U32 R7, RZ, RZ, R3 ;  /* 0x000000ffff078224 */ /* 0x000fe400078e0003 */
[----:B------:R-:W-:-:S02]  /*21e0*/  IMAD R2, R18, R2, R13 ;  /* 0x0000000212027224 */ /* 0x000fc400078e020d */
[----:B------:R-:W-:Y:S02]  /*21f0*/  IMAD R11, R5, R4, R11 ;  /* 0x00000004050b7224 */ /* 0x000fe400078e020b */
[----:B------:R-:W-:Y:S02]  /*2200*/  IMAD R13, R7, R18, R2 ;  /* 0x00000012070d7224 */ /* 0x000fe400078e0202 */
.L_x_33:
[----:B------:R-:W1:Y:S02]  /*2210*/  LDCU UR8, c[0x0][0xb30] ;  /* 0x00016600ff0877ac */ /* 0x000e640008000800 */
[----:B-1----:R-:W-:-:S09]  /*2220*/  UISETP.NE.AND UP0, UPT, UR8, 0x1, UPT ;  /* 0x000000010800788c */ /* 0x002fd2000bf05270 */
[----:B------:R-:W-:Y:S05]  /*2230*/  BRA.U UP0, `(.L_x_34) ;  /* 0x0000000100407547 */ /* 0x000fea000b800000 */
[----:B------:R-:W1:Y:S08]  /*2240*/  LDC.64 R4, c[0x0][0xb10] ;  /* 0x0002c400ff047b82 */ /* 0x000e700000000a00 */
[----:B------:R-:W2:Y:S08]  /*2250*/  LDC.64 R2, c[0x0][0xb18] ;  /* 0x0002c600ff027b82 */ /* 0x000eb00000000a00 */
[----:B------:R-:W3:Y:S08]  /*2260*/  LDC R6, c[0x0][0xb20] ;  /* 0x0002c800ff067b82 */ /* 0x000ef00000000800 */
[----:B------:R-:W4:Y:S01]  /*2270*/  LDC R16, c[0x0][0xb0c] ;  /* 0x0002c300ff107b82 */ /* 0x000f220000000800 */
[----:B-1----:R-:W-:-:S05]  /*2280*/  IMAD.HI.U32 R4, R13, R4, RZ ;  /* 0x000000040d047227 */ /* 0x002fca00078e00ff */
[----:B------:R-:W-:Y:S01]  /*2290*/  SHF.R.U32.HI R4, RZ, R5, R4 ;  /* 0x00000005ff047219 */ /* 0x000fe20000011604 */
[----:B--2---:R-:W-:Y:S01]  /*22a0*/  IMAD.HI.U32 R3, R11, R3, RZ ;  /* 0x000000030b037227 */ /* 0x004fe200078e00ff */
[----:B------:R-:W-:-:S04]  /*22b0*/  ISETP.NE.AND P0, PT, R2, 0x1, PT ;  /* 0x000000010200780c */ /* 0x000fc80003f05270 */
[----:B---3--:R-:W-:-:S04]  /*22c0*/  SHF.R.U32.HI R6, RZ, R6, R3 ;  /* 0x00000006ff067219 */ /* 0x008fc80000011603 */
[----:B------:R-:W-:Y:S02]  /*22d0*/  SEL R3, R11, R6, !P0 ;  /* 0x000000060b037207 */ /* 0x000fe40004000000 */
[----:B----4-:R-:W-:-:S04]  /*22e0*/  ISETP.NE.AND P1, PT, R16, 0x1, PT ;  /* 0x000000011000780c */ /* 0x010fc80003f25270 */
[----:B------:R-:W-:-:S05]  /*22f0*/  SEL R4, R13, R4, !P1 ;  /* 0x000000040d047207 */ /* 0x000fca0004800000 */
[----:B------:R-:W-:Y:S02]  /*2300*/  IMAD.IADD R5, R3, 0x1, -R4 ;  /* 0x0000000103057824 */ /* 0x000fe400078e0a04 */
[----:B------:R-:W-:Y:S02]  /*2310*/  IMAD.IADD R3, R4, 0x1, -R3 ;  /* 0x0000000104037824 */ /* 0x000fe400078e0a03 */
[----:B------:R-:W-:Y:S02]  /*2320*/  IMAD R13, R5, R16, R13 ;  /* 0x00000010050d7224 */ /* 0x000fe400078e020d */
[----:B------:R-:W-:-:S07]  /*2330*/  IMAD R11, R3, R2, R11 ;  /* 0x00000002030b7224 */ /* 0x000fce00078e020b */
.L_x_34:
[----:B------:R-:W-:Y:S01]  /*2340*/  VIADD R14, R14, 0x1 ;  /* 0x000000010e0e7836 */ /* 0x000fe20000000000 */
[----:B------:R-:W-:Y:S01]  /*2350*/  PLOP3.LUT P1, PT, PT, PT, PT, 0x80, 0x8 ;  /* 0x000000000008781c */ /* 0x000fe20003f2f070 */
[----:B------:R-:W-:Y:S02]  /*2360*/  IMAD.IADD R21, R13, 0x1, R68 ;  /* 0x000000010d157824 */ /* 0x000fe400078e0244 */
[----:B------:R-:W-:Y:S01]  /*2370*/  IMAD.IADD R20, R11, 0x1, R66 ;  /* 0x000000010b147824 */ /* 0x000fe200078e0242 */
[----:B------:R-:W-:-:S04]  /*2380*/  ISETP.NE.AND P0, PT, R14, 0x2, PT ;  /* 0x000000020e00780c */ /* 0x000fc80003f05270 */
[----:B------:R-:W-:Y:S02]  /*2390*/  SEL R3, RZ, 0x1, P0 ;  /* 0x00000001ff037807 */ /* 0x000fe40000000000 */
[----:B------:R-:W-:Y:S02]  /*23a0*/  SEL R14, R14, RZ, P0 ;  /* 0x000000ff0e0e7207 */ /* 0x000fe40000000000 */
[----:B------:R-:W-:Y:S01]  /*23b0*/  LOP3.LUT R12, R12, R3, RZ, 0x3c, !PT ;  /* 0x000000030c0c7212 */ /* 0x000fe200078e3cff */
[----:B------:R-:W-:Y:S06]  /*23c0*/  @P2 BRA `(.L_x_35) ;  /* 0xfffffff000482947 */ /* 0x000fec000383ffff */
[----:B------:R-:W-:Y:S01]  /*23d0*/  UIADD3 UR5, UPT, UPT, UR4, 0x10, URZ ;  /* 0x0000001004057890 */ /* 0x000fe2000fffe0ff */
[----:B------:R-:W-:-:S03]  /*23e0*/  SHF.L.U32 R3, R15, 0x1f, RZ ;  /* 0x0000001f0f037819 */ /* 0x000fc600000006ff */
[----:B------:R-:W-:-:S09]  /*23f0*/  ULEA UR4, UR6, UR5, 0x3 ;  /* 0x0000000506047291 */ /* 0x000fd2000f8e18ff */
[----:B------:R-:W1:Y:S02]  /*2400*/  SYNCS.PHASECHK.TRANS64.TRYWAIT P0, [UR4], R3 ;  /* 0x00000003ff0075a7 */ /* 0x000e640008001104 */
[----:B-1----:R-:W-:Y:S05]  /*2410*/  @!P0 BRA `(.L_x_36) ;  /* 0x0000004c00d08947 */ /* 0x002fea0003800000 */
.L_x_118:
[----:B------:R-:W-:-:S04]  /*2420*/  UIADD3 UR6, UPT, UPT, UR6, 0x1, URZ ;  /* 0x0000000106067890 */ /* 0x000fc8000fffe0ff */
[----:B------:R-:W-:-:S04]  /*2430*/  UISETP.NE.AND UP0, UPT, UR6, 0x2, UPT ;  /* 0x000000020600788c */ /* 0x000fc8000bf05270 */
[----:B------:R-:W-:Y:S02]  /*2440*/  USEL UR4, URZ, 0x1, UP0 ;  /* 0x00000001ff047887 */ /* 0x000fe40008000000 */
[----:B------:R-:W-:-:S04]  /*2450*/  USEL UR6, UR6, URZ, UP0 ;  /* 0x000000ff06067287 */ /* 0x000fc80008000000 */
[----:B------:R-:W-:Y:S01]  /*2460*/  ULEA UR6, UR6, UR5, 0x3 ;  /* 0x0000000506067291 */ /* 0x000fe2000f8e18ff */
[----:B-1----:R-:W-:-:S04]  /*2470*/  LOP3.LUT R3, R15, UR4, RZ, 0x3c, !PT ;  /* 0x000000040f037c12 */ /* 0x002fc8000f8e3cff */
[----:B------:R-:W-:Y:S01]  /*2480*/  SHF.L.U32 R3, R3, 0x1f, RZ ;  /* 0x0000001f03037819 */ /* 0x000fe200000006ff */
[----:B----4-:R-:W-:-:S07]  /*2490*/  IMAD.U32 R0, RZ, RZ, UR6 ;  /* 0x00000006ff007e24 */ /* 0x010fce000f8e00ff */
.L_x_37:
[----:B-1----:R1:W2:Y:S02]  /*24a0*/  SYNCS.PHASECHK.TRANS64.TRYWAIT P0, [R0+URZ], R3 ;  /* 0x00000003000075a7 */ /* 0x0022a400080011ff */
[----:B--2---:R-:W-:Y:S05]  /*24b0*/  @!P0 NANOSLEEP.SYNCS 0x989680 ;  /* 0x009896800000895d */ /* 0x004fea0003900000 */
[----:B------:R-:W2:Y:S02]  /*24c0*/  @!P0 SYNCS.PHASECHK.TRANS64 P0, [R0+URZ], R3 ;  /* 0x00000003000085a7 */ /* 0x000ea400080010ff */
[----:B--2---:R-:W-:Y:S05]  /*24d0*/  @P0 EXIT ;  /* 0x000000000000094d */ /* 0x004fea0003800000 */
[----:B------:R-:W-:Y:S05]  /*24e0*/  BRA `(.L_x_37) ;  /* 0xfffffffc00ec7947 */ /* 0x000fea000383ffff */
.L_x_17:
[----:B------:R-:W-:-:S04]  /*24f0*/  UISETP.NE.AND UP1, UPT, UR37, URZ, UPT ;  /* 0x000000ff2500728c */ /* 0x000fc8000bf25270 */
[----:B------:R-:W-:-:S09]  /*2500*/  UISETP.NE.OR UP1, UPT, UR8, 0x1, UP1 ;  /* 0x000000010800788c */ /* 0x000fd20008f25670 */
[----:B------:R-:W-:Y:S05]  /*2510*/  BRA.U UP1, `(.L_x_38) ;  /* 0x0000000501487547 */ /* 0x000fea000b800000 */
[----:B------:R-:W-:Y:S01]  /*2520*/  ISETP.NE.AND P2, PT, R2, RZ, PT ;  /* 0x000000ff0200720c */ /* 0x000fe20003f45270 */
[----:B------:R-:W-:Y:S01]  /*2530*/  IMAD.MOV.U32 R12, RZ, RZ, 0x1 ;  /* 0x00000001ff0c7424 */ /* 0x000fe200078e00ff */
[----:B------:R-:W-:Y:S02]  /*2540*/  CS2R R10, SRZ ;  /* 0x00000000000a7805 */ /* 0x000fe4000001ff00 */
[----:B------:R-:W-:Y:S01]  /*2550*/  CS2R R8, SRZ ;  /* 0x0000000000087805 */ /* 0x000fe2000001ff00 */
[----:B------:R-:W-:Y:S01]  /*2560*/  UMOV UR4, 0x400 ;  /* 0x0000040000047882 */ /* 0x000fe20000000000 */
[----:B------:R-:W-:Y:S01]  /*2570*/  UMOV UR6, URZ ;  /* 0x000000ff00067c82 */ /* 0x000fe20008000000 */
[----:B------:R-:W-:-:S12]  /*2580*/  ULEA UR37, UR37, UR4, 0x18 ;  /* 0x0000000425257291 */ /* 0x000fd8000f8ec0ff */
.L_x_42:
[----:B------:R-:W-:Y:S02]  /*2590*/  LEA R0, R8, UR37, 0x3 ;  /* 0x0000002508007c11 */ /* 0x000fe4000f8e18ff */
[----:B------:R-:W-:-:S03]  /*25a0*/  SHF.L.U32 R5, R9, 0x1f, RZ ;  /* 0x0000001f09057819 */ /* 0x000fc600000006ff */
[----:B------:R-:W-:Y:S01]  /*25b0*/  VIADD R4, R0, 0xd0 ;  /* 0x000000d000047836 */ /* 0x000fe20000000000 */
[----:B------:R-:W1:Y:S02]  /*25c0*/  SYNCS.PHASECHK.TRANS64.TRYWAIT P0, [R0+URZ+0xc0], R5 ;  /* 0x0000c005000075a7 */ /* 0x000e6400080011ff */
[----:B-1----:R-:W-:Y:S05]  /*25d0*/  @!P0 BRA `(.L_x_39) ;  /* 0x0000004c00788947 */ /* 0x002fea0003800000 */
.L_x_119:
[----:B------:R-:W-:Y:S01]  /*25e0*/  ULEA UR5, UR6, UR37, 0x3 ;  /* 0x0000002506057291 */ /* 0x000fe2000f8e18ff */
[----:B------:R-:W-:Y:S02]  /*25f0*/  PRMT R4, RZ, 0x654, R4 ;  /* 0x00000654ff047816 */ /* 0x000fe40000000004 */
[----:B-1----:R-:W-:Y:S01]  /*2600*/  SHF.L.U32 R5, R12, 0x1f, RZ ;  /* 0x0000001f0c057819 */ /* 0x002fe200000006ff */
[----:B------:R-:W-:Y:S01]  /*2610*/  UIADD3 UR4, UPT, UPT, UR5, 0x60, URZ ;  /* 0x0000006005047890 */ /* 0x000fe2000fffe0ff */
[----:B------:R1:W-:Y:S05]  /*2620*/  SYNCS.ARRIVE.TRANS64.RED.A1T0 RZ, [R4+URZ], RZ ;  /* 0x000000ff04ff79a7 */ /* 0x0003ea00081004ff */
[----:B------:R-:W-:Y:S01]  /*2630*/  IMAD.U32 R7, RZ, RZ, UR4 ;  /* 0x00000004ff077e24 */ /* 0x000fe2000f8e00ff */
[----:B------:R-:W2:Y:S04]  /*2640*/  SYNCS.PHASECHK.TRANS64.TRYWAIT P0, [UR5+0x70], R5 ;  /* 0x00007005ff0075a7 */ /* 0x000ea80008001105 */
[----:B------:R-:W-:Y:S01]  /*2650*/  PRMT R6, R2, 0x654, R7 ;  /* 0x0000065402067816 */ /* 0x000fe20000000007 */
[----:B-1----:R-:W-:Y:S01]  /*2660*/  @!P2 IMAD.MOV.U32 R4, RZ, RZ, 0x10 ;  /* 0x00000010ff04a424 */ /* 0x002fe200078e00ff */
[----:B--2---:R-:W-:Y:S06]  /*2670*/  @!P0 BRA `(.L_x_40) ;  /* 0x0000004c00648947 */ /* 0x004fec0003800000 */
.L_x_121:
[----:B------:R-:W-:Y:S01]  /*2680*/  ULEA UR4, UR6, UR37, 0x4 ;  /* 0x0000002506047291 */ /* 0x000fe2000f8e20ff */
[----:B------:R-:W-:Y:S01]  /*2690*/  SEL R3, R6, R3, !P2 ;  /* 0x0000000306037207 */ /* 0x000fe20005000000 */
[----:B------:R-:W-:Y:S01]  /*26a0*/  UIADD3 UR5, UPT, UPT, UR5, 0x60, URZ ;  /* 0x0000006005057890 */ /* 0x000fe2000fffe0ff */
[----:B-1----:R-:W-:Y:S01]  /*26b0*/  LEA R0, R11, UR37, 0x3 ;  /* 0x000000250b007c11 */ /* 0x002fe2000f8e18ff */
[----:B------:R-:W-:Y:S01]  /*26c0*/  UIADD3 UR4, UPT, UPT, UR4, 0xf0, URZ ;  /* 0x000000f004047890 */ /* 0x000fe2000fffe0ff */
[----:B------:R-:W-:Y:S01]  /*26d0*/  SHF.L.U32 R5, R10, 0x1f, RZ ;  /* 0x0000001f0a057819 */ /* 0x000fe200000006ff */
[----:B------:R1:W-:Y:S01]  /*26e0*/  @!P2 SYNCS.ARRIVE.TRANS64.RED RZ, [R3+URZ], R4 ;  /* 0x0000000403ffa9a7 */ /* 0x0003e200080004ff */
[----:B------:R-:W-:Y:S01]  /*26f0*/  UIADD3 UR6, UPT, UPT, UR6, 0x1, URZ ;  /* 0x0000000106067890 */ /* 0x000fe2000fffe0ff */
[----:B------:R-:W-:-:S03]  /*2700*/  VIADD R8, R8, 0x1 ;  /* 0x0000000108087836 */ /* 0x000fc60000000000 */
[----:B------:R-:W-:Y:S02]  /*2710*/  UISETP.NE.AND UP0, UPT, UR6, 0x2, UPT ;  /* 0x000000020600788c */ /* 0x000fe4000bf05270 */
[----:B------:R-:W-:Y:S06]  /*2720*/  UGETNEXTWORKID.BROADCAST [UR4], [UR5] ;  /* 0x00000000040073ca */ /* 0x000fec0008000100 */
[----:B------:R-:W-:Y:S01]  /*2730*/  USEL UR4, URZ, 0x1, UP0 ;  /* 0x00000001ff047887 */ /* 0x000fe20008000000 */
[----:B------:R-:W-:Y:S01]  /*2740*/  ISETP.NE.AND P0, PT, R8, 0x2, PT ;  /* 0x000000020800780c */ /* 0x000fe20003f05270 */
[----:B------:R-:W-:Y:S01]  /*2750*/  USEL UR6, UR6, URZ, UP0 ;  /* 0x000000ff06067287 */ /* 0x000fe20008000000 */
[----:B------:R-:W2:Y:S03]  /*2760*/  SYNCS.PHASECHK.TRANS64.TRYWAIT P1, [R0+URZ+0x60], R5 ;  /* 0x00006005000075a7 */ /* 0x000ea600080211ff */
[----:B------:R-:W-:Y:S01]  /*2770*/  LOP3.LUT R12, R12, UR4, RZ, 0x3c, !PT ;  /* 0x000000040c0c7c12 */ /* 0x000fe2000f8e3cff */
[----:B-12---:R-:W-:Y:S07]  /*2780*/  @!P1 BRA `(.L_x_41) ;  /* 0x0000004c00389947 */ /* 0x006fee0003800000 */
.L_x_122:
[C---:B------:R-:W-:Y:S01]  /*2790*/  LEA R4, R11.reuse, UR37, 0x4 ;  /* 0x000000250b047c11 */ /* 0x040fe2000f8e20ff */
[----:B-1----:R-:W-:Y:S01]  /*27a0*/  VIADD R0, R0, 0x70 ;  /* 0x0000007000007836 */ /* 0x002fe20000000000 */
[----:B------:R-:W-:Y:S01]  /*27b0*/  SEL R8, R8, RZ, P0 ;  /* 0x000000ff08087207 */ /* 0x000fe20000000000 */
[----:B------:R-:W-:-:S03]  /*27c0*/  VIADD R11, R11, 0x1 ;  /* 0x000000010b0b7836 */ /* 0x000fc60000000000 */
[----:B------:R-:W1:Y:S01]  /*27d0*/  LDS.128 R4, [R4+0xf0] ;  /* 0x0000f00004047984 */ /* 0x000e620000000c00 */
[----:B------:R-:W-:Y:S02]  /*27e0*/  PRMT R0, RZ, 0x654, R0 ;  /* 0x00000654ff007816 */ /* 0x000fe40000000000 */
[C---:B------:R-:W-:Y:S01]  /*27f0*/  ISETP.NE.AND P1, PT, R11.reuse, 0x2, PT ;  /* 0x000000020b00780c */ /* 0x040fe20003f25270 */
[----:B------:R-:W-:Y:S01]  /*2800*/  @!PT LDS RZ, [RZ] ;  /* 0x00000000fffff984 */ /* 0x000fe20000000800 */
[----:B------:R-:W-:Y:S01]  /*2810*/  @!PT LDS RZ, [RZ] ;  /* 0x00000000fffff984 */ /* 0x000fe20000000800 */
[----:B------:R-:W-:Y:S01]  /*2820*/  @!PT LDS RZ, [RZ] ;  /* 0x00000000fffff984 */ /* 0x000fe20000000800 */
[----:B------:R-:W-:Y:S01]  /*2830*/  @!PT LDS RZ, [RZ] ;  /* 0x00000000fffff984 */ /* 0x000fe20000000800 */
[----:B------:R2:W-:Y:S06]  /*2840*/  MEMBAR.ALL.CTA ;  /* 0x0000000000007992 */ /* 0x0005ec0000008000 */
[----:B--2---:R-:W2:Y:S01]  /*2850*/  FENCE.VIEW.ASYNC.S ;  /* 0x00000000000073c6 */ /* 0x004ea20000000000 */
[----:B------:R-:W-:Y:S01]  /*2860*/  SEL R11, R11, RZ, P1 ;  /* 0x000000ff0b0b7207 */ /* 0x000fe20000800000 */
[----:B--2---:R2:W-:Y:S01]  /*2870*/  SYNCS.ARRIVE.TRANS64.RED.A1T0 RZ, [R0+URZ], RZ ;  /* 0x000000ff00ff79a7 */ /* 0x0045e200081004ff */
[----:B-1----:R-:W-:-:S02]  /*2880*/  LOP3.LUT P3, RZ, R6, 0x1, RZ, 0xc0, !PT ;  /* 0x0000000106ff7812 */ /* 0x002fc4000786c0ff */
[----:B------:R-:W-:-:S04]  /*2890*/  SEL R5, RZ, 0x1, P1 ;  /* 0x00000001ff057807 */ /* 0x000fc80000800000 */
[----:B------:R-:W-:Y:S02]  /*28a0*/  LOP3.LUT R10, R10, R5, RZ, 0x3c, !PT ;  /* 0x000000050a0a7212 */ /* 0x000fe400078e3cff */
[----:B--2---:R-:W-:-:S04]  /*28b0*/  SEL R0, RZ, 0x1, P0 ;  /* 0x00000001ff007807 */ /* 0x004fc80000000000 */
[----:B------:R-:W-:Y:S01]  /*28c0*/  LOP3.LUT R9, R9, R0, RZ, 0x3c, !PT ;  /* 0x0000000009097212 */ /* 0x000fe200078e3cff */
[----:B------:R-:W-:Y:S06]  /*28d0*/  @P3 BRA `(.L_x_42) ;  /* 0xfffffffc002c3947 */ /* 0x000fec000383ffff */
[----:B------:R-:W-:Y:S01]  /*28e0*/  ULEA UR5, UR6, UR37, 0x3 ;  /* 0x0000002506057291 */ /* 0x000fe2000f8e18ff */
[----:B------:R-:W-:-:S08]  /*28f0*/  SHF.L.U32 R3, R12, 0x1f, RZ ;  /* 0x0000001f0c037819 */ /* 0x000fd000000006ff */
[----:B------:R-:W1:Y:S02]  /*2900*/  SYNCS.PHASECHK.TRANS64 P0, [UR5+0x70], R3 ;  /* 0x00007003ff0075a7 */ /* 0x000e640008001005 */
[----:B-1----:R-:W-:Y:S05]  /*2910*/  @P0 BRA `(.L_x_43) ;  /* 0x0000000000080947 */ /* 0x002fea0003800000 */
[----:B------:R-:W1:Y:S02]  /*2920*/  SYNCS.PHASECHK.TRANS64.TRYWAIT P0, [UR5+0x70], R3 ;  /* 0x00007003ff0075a7 */ /* 0x000e640008001105 */
[----:B-1----:R-:W-:Y:S05]  /*2930*/  @!P0 BRA `(.L_x_44) ;  /* 0x0000004800e08947 */ /* 0x002fea0003800000 */
.L_x_43:
[----:B------:R-:W-:-:S04]  /*2940*/  UIADD3 UR4, UPT, UPT, UR6, 0x1, URZ ;  /* 0x0000000106047890 */ /* 0x000fc8000fffe0ff */
[----:B------:R-:W-:-:S04]  /*2950*/  UISETP.NE.AND UP0, UPT, UR4, 0x2, UPT ;  /* 0x000000020400788c */ /* 0x000fc8000bf05270 */
[----:B------:R-:W-:Y:S02]  /*2960*/  USEL UR7, URZ, 0x1, UP0 ;  /* 0x00000001ff077887 */ /* 0x000fe40008000000 */
[----:B------:R-:W-:-:S04]  /*2970*/  USEL UR4, UR4, URZ, UP0 ;  /* 0x000000ff04047287 */ /* 0x000fc80008000000 */
[----:B------:R-:W-:Y:S01]  /*2980*/  ULEA UR4, UR4, UR37, 0x3 ;  /* 0x0000002504047291 */ /* 0x000fe2000f8e18ff */
[----:B-1----:R-:W-:-:S04]  /*2990*/  LOP3.LUT R3, R12, UR7, RZ, 0x3c, !PT ;  /* 0x000000070c037c12 */ /* 0x002fc8000f8e3cff */
[----:B------:R-:W-:-:S04]  /*29a0*/  SHF.L.U32 R0, R3, 0x1f, RZ ;  /* 0x0000001f03007819 */ /* 0x000fc800000006ff */
[----:B------:R-:W1:Y:S02]  /*29b0*/  SYNCS.PHASECHK.TRANS64 P0, [UR4+0x70], R0 ;  /* 0x00007000ff0075a7 */ /* 0x000e640008001004 */
[----:B-1----:R-:W-:Y:S05]  /*29c0*/  @P0 EXIT ;  /* 0x000000000000094d */ /* 0x002fea0003800000 */
[----:B------:R-:W-:Y:S02]  /*29d0*/  SHF.L.U32 R3, R3, 0x1f, RZ ;  /* 0x0000001f03037819 */ /* 0x000fe400000006ff */
[----:B------:R-:W-:-:S07]  /*29e0*/  MOV R0, UR4 ;  /* 0x0000000400007c02 */ /* 0x000fce0008000f00 */
.L_x_45:
[----:B-1----:R1:W2:Y:S02]  /*29f0*/  SYNCS.PHASECHK.TRANS64.TRYWAIT P0, [R0+URZ+0x70], R3 ;  /* 0x00007003000075a7 */ /* 0x0022a400080011ff */
[----:B--2---:R-:W-:Y:S05]  /*2a00*/  @!P0 NANOSLEEP.SYNCS 0x989680 ;  /* 0x009896800000895d */ /* 0x004fea0003900000 */
[----:B------:R-:W2:Y:S02]  /*2a10*/  @!P0 SYNCS.PHASECHK.TRANS64 P0, [R0+URZ+0x70], R3 ;  /* 0x00007003000085a7 */ /* 0x000ea400080010ff */
[----:B--2---:R-:W-:Y:S05]  /*2a20*/  @P0 EXIT ;  /* 0x000000000000094d */ /* 0x004fea0003800000 */
[----:B------:R-:W-:Y:S05]  /*2a30*/  BRA `(.L_x_45) ;  /* 0xfffffffc00ec7947 */ /* 0x000fea000383ffff */
.L_x_38:
[----:B------:R-:W-:-:S09]  /*2a40*/  UISETP.NE.AND UP1, UPT, UR8, URZ, UPT ;  /* 0x000000ff0800728c */ /* 0x000fd2000bf25270 */
[----:B------:R-:W-:Y:S05]  /*2a50*/  BRA.U UP1, `(.L_x_46) ;  /* 0x00000011013c7547 */ /* 0x000fea000b800000 */
[----:B------:R-:W-:Y:S01]  /*2a60*/  UMOV UR4, 0x40 ;  /* 0x0000004000047882 */ /* 0x000fe20000000000 */
[----:B------:R-:W-:Y:S01]  /*2a70*/  NOP ;  /* 0x0000000000007918 */ /* 0x000fe20000000000 */
[----:B------:R-:W-:Y:S01]  /*2a80*/  ULEA UR4, UR37, UR4, 0x18 ;  /* 0x0000000425047291 */ /* 0x000fe2000f8ec0ff */
[----:B------:R-:W-:Y:S02]  /*2a90*/  UMOV UR5, 0x400 ;  /* 0x0000040000057882 */ /* 0x000fe40000000000 */
[----:B------:R-:W-:-:S06]  /*2aa0*/  ULEA UR37, UR37, UR5, 0x18 ;  /* 0x0000000525257291 */ /* 0x000fcc000f8ec0ff */
[----:B------:R-:W1:Y:S02]  /*2ab0*/  LDS.U8 R0, [UR4+0x1c] ;  /* 0x00001c04ff007984 */ /* 0x000e640008000000 */
[----:B-1----:R-:W-:-:S13]  /*2ac0*/  ISETP.NE.AND P0, PT, R0, RZ, PT ;  /* 0x000000ff0000720c */ /* 0x002fda0003f05270 */
[----:B------:R-:W-:Y:S05]  /*2ad0*/  @P0 BRA `(.L_x_47) ;  /* 0x0000000000580947 */ /* 0x000fea0003800000 */
[----:B------:R-:W-:-:S13]  /*2ae0*/  ELECT P0, URZ, PT ;  /* 0x0000000000ff782f */ /* 0x000fda0003800000 */
[----:B------:R-:W-:Y:S05]  /*2af0*/  @!P0 BRA `(.L_x_48) ;  /* 0x0000000000608947 */ /* 0x000fea0003800000 */
[----:B------:R-:W-:Y:S01]  /*2b00*/  UMOV UR5, 0x10 ;  /* 0x0000001000057882 */ /* 0x000fe20000000000 */
[----:B------:R-:W-:Y:S01]  /*2b10*/  HFMA2 R0, -RZ, RZ, 0, 5.9604644775390625e-08 ;  /* 0x00000001ff007431 */ /* 0x000fe200000001ff */
[----:B------:R-:W-:-:S03]  /*2b20*/  MOV R2, 0xffff ;  /* 0x0000ffff00027802 */ /* 0x000fc60000000f00 */
[----:B------:R-:W-:Y:S04]  /*2b30*/  DEPBAR.LE SB1, 0x36 ;  /* 0x00009d800000791a */ /* 0x000fe80000000000 */
[----:B------:R-:W1:Y:S02]  /*2b40*/  UTCATOMSWS.FIND_AND_SET.ALIGN UP0, UR5, UR5 ;  /* 0x00000005000575e3 */ /* 0x000e640008000800 */
[----:B-1----:R-:W-:Y:S01]  /*2b50*/  MOV R3, UR5 ;  /* 0x0000000500037c02 */ /* 0x002fe20008000f00 */
[----:B------:R-:W-:Y:S06]  /*2b60*/  BRA.U UP0, `(.L_x_49) ;  /* 0x0000000100187547 */ /* 0x000fec000b800000 */
.L_x_50:
[----:B------:R-:W-:Y:S05]  /*2b70*/  NANOSLEEP 0x64 ;  /* 0x000000640000795d */ /* 0x000fea0003800000 */
[----:B------:R-:W-:-:S05]  /*2b80*/  UMOV UR5, 0x10 ;  /* 0x0000001000057882 */ /* 0x000fca0000000000 */
[----:B------:R-:W-:Y:S04]  /*2b90*/  DEPBAR.LE SB1, 0x36 ;  /* 0x00009d800000791a */ /* 0x000fe80000000000 */
[----:B------:R-:W1:Y:S02]  /*2ba0*/  UTCATOMSWS.FIND_AND_SET.ALIGN UP0, UR5, UR5 ;  /* 0x00000005000575e3 */ /* 0x000e640008000800 */
[----:B-1----:R-:W-:Y:S01]  /*2bb0*/  MOV R3, UR5 ;  /* 0x0000000500037c02 */ /* 0x002fe20008000f00 */
[----:B------:R-:W-:Y:S05]  /*2bc0*/  BRA.U !UP0, `(.L_x_50) ;  /* 0xfffffffd08e87547 */ /* 0x000fea000b83ffff */
.L_x_49:
[-C--:B------:R-:W-:Y:S02]  /*2bd0*/  SHF.L.U32 R2, R2, R3.reuse, RZ ;  /* 0x0000000302027219 */ /* 0x080fe400000006ff */
[----:B------:R-:W-:Y:S01]  /*2be0*/  SHF.L.U32 R0, R0, R3, RZ ;  /* 0x0000000300007219 */ /* 0x000fe200000006ff */
[----:B------:R-:W-:Y:S02]  /*2bf0*/  IMAD.SHL.U32 R3, R3, 0x20, RZ ;  /* 0x0000002003037824 */ /* 0x000fe400078e00ff */
[----:B------:R1:W-:Y:S04]  /*2c00*/  ATOMS.OR RZ, [UR4+0x14], R2 ;  /* 0x00001402ffff798c */ /* 0x0003e8000b000004 */
[----:B------:R1:W-:Y:S04]  /*2c10*/  ATOMS.OR RZ, [UR4+0x18], R0 ;  /* 0x00001800ffff798c */ /* 0x0003e8000b000004 */
[----:B------:R1:W-:Y:S01]  /*2c20*/  STS [UR37+0x110], R3 ;  /* 0x00011003ff007988 */ /* 0x0003e20008000825 */
[----:B------:R-:W-:Y:S05]  /*2c30*/  BRA `(.L_x_48) ;  /* 0x0000000000107947 */ /* 0x000fea0003800000 */
.L_x_47:
[----:B------:R-:W-:Y:S02]  /*2c40*/  MOV R0, 0xffffffff ;  /* 0xffffffff00007802 */ /* 0x000fe40000000f00 */
[----:B------:R-:W-:-:S03]  /*2c50*/  MOV R2, 0x2c80 ;  /* 0x00002c8000027802 */ /* 0x000fc60000000f00 */
[----:B------:R1:W-:Y:S04]  /*2c60*/  STS [UR37+0x110], R0 ;  /* 0x00011000ff007988 */ /* 0x0003e80008000825 */
[----:B-1-3-5:R-:W-:Y:S05]  /*2c70*/  CALL.REL.NOINC `($__internal_1_$__cuda_sm10x_tcgen05_guardrail_trap_phase_invalid_during_alloc) ;  /* 0x0000004c00b47944 */ /* 0x02afea0003c00000 */
.L_x_48:
[----:B------:R-:W-:Y:S05]  /*2c80*/  WARPSYNC.ALL ;  /* 0x0000000000007948 */ /* 0x000fea0003800000 */
[----:B------:R-:W2:Y:S01]  /*2c90*/  S2UR UR5, SR_CgaCtaId ;  /* 0x00000000000579c3 */ /* 0x000ea20000008800 */
[----:B------:R-:W-:Y:S01]  /*2ca0*/  UMOV UR4, 0x400 ;  /* 0x0000040000047882 */ /* 0x000fe20000000000 */
[----:B------:R-:W-:-:S06]  /*2cb0*/  NOP ;  /* 0x0000000000007918 */ /* 0x000fcc0000000000 */
[----:B------:R-:W-:Y:S06]  /*2cc0*/  BAR.ARV 0x6, 0xa0 ;  /* 0x0182800000007b1d */ /* 0x000fec0000002000 */
[----:B------:R-:W4:Y:S01]  /*2cd0*/  LDCU UR7, c[0x0][0x38c] ;  /* 0x00007180ff0777ac */ /* 0x000f220008000800 */
[----:B------:R-:W-:Y:S01]  /*2ce0*/  IMAD.MOV.U32 R11, RZ, RZ, 0x1 ;  /* 0x00000001ff0b7424 */ /* 0x000fe200078e00ff */
[----:B------:R-:W-:Y:S01]  /*2cf0*/  CS2R R8, SRZ ;  /* 0x0000000000087805 */ /* 0x000fe2000001ff00 */
[----:B------:R-:W-:Y:S01]  /*2d00*/  IMAD.MOV.U32 R10, RZ, RZ, RZ ;  /* 0x000000ffff0a7224 */ /* 0x000fe200078e00ff */
[----:B------:R-:W3:Y:S01]  /*2d10*/  LDCU UR6, c[0x0][0x38c] ;  /* 0x00007180ff0677ac */ /* 0x000ee20008000800 */
[----:B------:R-:W-:Y:S01]  /*2d20*/  UMOV UR15, URZ ;  /* 0x000000ff000f7c82 */ /* 0x000fe20008000000 */
[----:B------:R-:W-:Y:S01]  /*2d30*/  UMOV UR14, URZ ;  /* 0x000000ff000e7c82 */ /* 0x000fe20008000000 */
[----:B--2---:R-:W-:Y:S01]  /*2d40*/  ULEA UR5, UR5, UR4, 0x18 ;  /* 0x0000000405057291 */ /* 0x004fe2000f8ec0ff */
[----:B------:R-:W-:Y:S01]  /*2d50*/  UMOV UR32, 0x0 ;  /* 0x0000000000207882 */ /* 0x000fe20000000000 */
[----:B------:R-:W-:-:S02]  /*2d60*/  UMOV UR33, 0x4100910 ;  /* 0x0410091000217882 */ /* 0x000fc40000000000 */
[----:B------:R-:W-:Y:S02]  /*2d70*/  UIADD3 UR9, UPT, UPT, UR5, 0x6800, URZ ;  /* 0x0000680005097890 */ /* 0x000fe4000fffe0ff */
[----:B------:R-:W-:Y:S02]  /*2d80*/  UIADD3 UR10, UPT, UPT, UR5, 0xe800, URZ ;  /* 0x0000e800050a7890 */ /* 0x000fe4000fffe0ff */
[----:B----4-:R-:W-:Y:S01]  /*2d90*/  UIADD3 UR7, UPT, UPT, UR7, 0x3f, URZ ;  /* 0x0000003f07077890 */ /* 0x010fe2000fffe0ff */
[----:B-1----:R-:W1:Y:S01]  /*2da0*/  LDS R0, [UR5+0x110] ;  /* 0x00011005ff007984 */ /* 0x002e620008000800 */
[----:B------:R-:W-:Y:S02]  /*2db0*/  USHF.R.U32.HI UR9, URZ, 0x4, UR9 ;  /* 0x00000004ff097899 */ /* 0x000fe40008011609 */
[----:B------:R-:W-:Y:S02]  /*2dc0*/  USHF.R.S32.HI UR4, URZ, 0x1f, UR7 ;  /* 0x0000001fff047899 */ /* 0x000fe40008011407 */
[----:B------:R-:W-:-:S02]  /*2dd0*/  USHF.R.U32.HI UR10, URZ, 0x4, UR10 ;  /* 0x00000004ff0a7899 */ /* 0x000fc4000801160a */
[----:B------:R-:W-:Y:S02]  /*2de0*/  ULEA.HI UR4, UR4, UR7, URZ, 0x6 ;  /* 0x0000000704047291 */ /* 0x000fe4000f8f30ff */
[----:B------:R-:W-:Y:S02]  /*2df0*/  ULOP3.LUT UR9, UR9, 0x3fff, URZ, 0xc0, !UPT ;  /* 0x00003fff09097892 */ /* 0x000fe4000f8ec0ff */
[----:B------:R-:W-:Y:S02]  /*2e00*/  USHF.R.S32.HI UR4, URZ, 0x6, UR4 ;  /* 0x00000006ff047899 */ /* 0x000fe40008011404 */
[----:B------:R-:W-:Y:S02]  /*2e10*/  ULOP3.LUT UR10, UR10, 0x3fff, URZ, 0xc0, !UPT ;  /* 0x00003fff0a0a7892 */ /* 0x000fe4000f8ec0ff */
[----:B------:R-:W-:Y:S01]  /*2e20*/  UISETP.LT.AND UP0, UPT, UR4, 0x1, UPT ;  /* 0x000000010400788c */ /* 0x000fe2000bf01270 */
[----:B------:R-:W-:Y:S01]  /*2e30*/  UMOV UR30, 0x0 ;  /* 0x00000000001e7882 */ /* 0x000fe20000000000 */
[----:B------:R-:W-:-:S02]  /*2e40*/  UMOV UR31, 0x4100910 ;  /* 0x04100910001f7882 */ /* 0x000fc40000000000 */
[----:B------:R-:W-:Y:S01]  /*2e50*/  USEL UR8, UR4, 0x1, !UP0 ;  /* 0x0000000104087887 */ /* 0x000fe2000c000000 */
[----:B------:R-:W-:Y:S01]  /*2e60*/  UMOV UR28, 0x0 ;  /* 0x00000000001c7882 */ /* 0x000fe20000000000 */
[----:B------:R-:W-:Y:S01]  /*2e70*/  UMOV UR29, 0x4100910 ;  /* 0x04100910001d7882 */ /* 0x000fe20000000000 */
[----:B------:R-:W-:Y:S01]  /*2e80*/  UMOV UR26, 0x0 ;  /* 0x00000000001a7882 */ /* 0x000fe20000000000 */
[----:B------:R-:W-:Y:S01]  /*2e90*/  UMOV UR27, 0x4100910 ;  /* 0x04100910001b7882 */ /* 0x000fe20000000000 */
[----:B------:R-:W-:Y:S01]  /*2ea0*/  UMOV UR24, 0x0 ;  /* 0x0000000000187882 */ /* 0x000fe20000000000 */
[----:B------:R-:W-:Y:S01]  /*2eb0*/  UMOV UR25, 0x4100910 ;  /* 0x0410091000197882 */ /* 0x000fe20000000000 */
[----:B------:R-:W-:Y:S01]  /*2ec0*/  UMOV UR22, 0x0 ;  /* 0x0000000000167882 */ /* 0x000fe20000000000 */
[----:B------:R-:W-:Y:S01]  /*2ed0*/  UMOV UR23, 0x4100910 ;  /* 0x0410091000177882 */ /* 0x000fe20000000000 */
[----:B------:R-:W-:Y:S02]  /*2ee0*/  ULOP3.LUT UR9, UR9, 0x10000, URZ, 0xfc, !UPT ;  /* 0x0001000009097892 */ /* 0x000fe4000f8efcff */
[----:B------:R-:W-:-:S02]  /*2ef0*/  ULOP3.LUT UR10, UR10, 0x10000, URZ, 0xfc, !UPT ;  /* 0x000100000a0a7892 */ /* 0x000fc4000f8efcff */
[----:B------:R-:W-:Y:S02]  /*2f00*/  UIADD3 UR8, UPT, UPT, -UR8, URZ, URZ ;  /* 0x000000ff08087290 */ /* 0x000fe4000fffe1ff */
[----:B---3--:R-:W-:Y:S01]  /*2f10*/  UISETP.GE.AND UP3, UPT, UR6, 0x1, UPT ;  /* 0x000000010600788c */ /* 0x008fe2000bf66270 */
[----:B------:R-:W-:Y:S01]  /*2f20*/  UMOV UR20, 0x0 ;  /* 0x0000000000147882 */ /* 0x000fe20000000000 */
[----:B------:R-:W-:Y:S01]  /*2f30*/  UMOV UR21, 0x4100910 ;  /* 0x0410091000157882 */ /* 0x000fe20000000000 */
[----:B------:R-:W-:Y:S01]  /*2f40*/  UMOV UR18, 0x0 ;  /* 0x0000000000127882 */ /* 0x000fe20000000000 */
[----:B-1----:R-:W-:Y:S01]  /*2f50*/  R2UR UR16, R0 ;  /* 0x00000000001072ca */ /* 0x002fe200000e0000 */
[----:B------:R-:W-:-:S14]  /*2f60*/  UMOV UR19, 0x4100910 ;  /* 0x0410091000137882 */ /* 0x000fdc0000000000 */
.L_x_57:
[----:B------:R-:W-:Y:S02]  /*2f70*/  LEA R0, R10, UR5, 0x3 ;  /* 0x000000050a007c11 */ /* 0x000fe4000f8e18ff */
[----:B------:R-:W-:Y:S02]  /*2f80*/  SHF.L.U32 R5, R9, 0x1f, RZ ;  /* 0x0000001f09057819 */ /* 0x000fe400000006ff */
[----:B------:R-:W-:Y:S01]  /*2f90*/  PLOP3.LUT P0, PT, PT, PT, UP3, 0x80, 0x8 ;  /* 0x000000000008781c */ /* 0x000fe20003f0f038 */
[----:B------:R-:W-:Y:S01]  /*2fa0*/  VIADD R3, R0, 0x70 ;  /* 0x0000007000037836 */ /* 0x000fe20000000000 */
[----:B-1----:R-:W1:Y:S02]  /*2fb0*/  SYNCS.PHASECHK.TRANS64.TRYWAIT P1, [R0+URZ+0x60], R5 ;  /* 0x00006005000075a7 */ /* 0x002e6400080211ff */
[----:B-1-3--:R-:W-:Y:S09]  /*2fc0*/  @!P1 BRA `(.L_x_51) ;  /* 0x0000004400549947 */ /* 0x00aff20003800000 */
.L_x_124:
[----:B------:R-:W-:Y:S01]  /*2fd0*/  LEA R4, R10, UR5, 0x4 ;  /* 0x000000050a047c11 */ /* 0x000fe2000f8e20ff */
[----:B------:R-:W-:Y:S01]  /*2fe0*/  @UP3 ULEA UR7, UR14, UR5, 0x3 ;  /* 0x000000050e073291 */ /* 0x000fe2000f8e18ff */
[----:B------:R-:W-:Y:S01]  /*2ff0*/  PLOP3.LUT P2, PT, PT, PT, PT, 0x80, 0x8 ;  /* 0x000000000008781c */ /* 0x000fe20003f4f070 */
[----:B------:R-:W-:Y:S01]  /*3000*/  ULEA UR6, UR15, UR5, 0x3 ;  /* 0x000000050f067291 */ /* 0x000fe2000f8e18ff */
[----:B------:R-:W-:Y:S01]  /*3010*/  PRMT R3, RZ, 0x654, R3 ;  /* 0x00000654ff037816 */ /* 0x000fe20000000003 */
[----:B------:R-:W-:Y:S01]  /*3020*/  ULEA.HI UR11, UR15, UR15, URZ, 0x1 ;  /* 0x0000000f0f0b7291 */ /* 0x000fe2000f8f08ff */
[----:B-1----:R-:W1:Y:S01]  /*3030*/  LDS.128 R4, [R4+0xf0] ;  /* 0x0000f00004047984 */ /* 0x002e620000000c00 */
[----:B------:R-:W-:Y:S02]  /*3040*/  @P0 SHF.L.U32 R2, R8, 0x1f, RZ ;  /* 0x0000001f08020819 */ /* 0x000fe400000006ff */
[----:B------:R-:W-:Y:S01]  /*3050*/  SHF.L.U32 R0, R11, 0x1f, RZ ;  /* 0x0000001f0b007819 */ /* 0x000fe200000006ff */
[----:B------:R-:W-:Y:S01]  /*3060*/  @!PT LDS RZ, [RZ] ;  /* 0x00000000fffff984 */ /* 0x000fe20000000800 */
[----:B------:R-:W-:Y:S01]  /*3070*/  @!PT LDS RZ, [RZ] ;  /* 0x00000000fffff984 */ /* 0x000fe20000000800 */
[----:B------:R-:W-:Y:S01]  /*3080*/  @!PT LDS RZ, [RZ] ;  /* 0x00000000fffff984 */ /* 0x000fe20000000800 */
[----:B------:R-:W-:Y:S01]  /*3090*/  @!PT LDS RZ, [RZ] ;  /* 0x00000000fffff984 */ /* 0x000fe20000000800 */
[----:B------:R2:W-:Y:S06]  /*30a0*/  MEMBAR.ALL.CTA ;  /* 0x0000000000007992 */ /* 0x0005ec0000008000 */
[----:B--2---:R-:W2:Y:S02]  /*30b0*/  FENCE.VIEW.ASYNC.S ;  /* 0x00000000000073c6 */ /* 0x004ea40000000000 */
[----:B--2---:R2:W-:Y:S01]  /*30c0*/  SYNCS.ARRIVE.TRANS64.RED.A1T0 RZ, [R3+URZ], RZ ;  /* 0x000000ff03ff79a7 */ /* 0x0045e200081004ff */
[----:B------:R2:W3:Y:S01]  /*30d0*/  @P0 SYNCS.PHASECHK.TRANS64.TRYWAIT P2, [UR7], R2 ;  /* 0x00000002ff0005a7 */ /* 0x0004e20008041107 */
[----:B------:R-:W-:-:S02]  /*30e0*/  USHF.L.U32 UR7, UR11, 0x5, URZ ;  /* 0x000000050b077899 */ /* 0x000fc400080006ff */
[----:B------:R-:W-:Y:S01]  /*30f0*/  ULOP3.LUT UR11, UR11, 0xffe, URZ, 0xc0, !UPT ;  /* 0x00000ffe0b0b7892 */ /* 0x000fe2000f8ec0ff */
[----:B-1----:R-:W-:Y:S01]  /*3100*/  LOP3.LUT P1, RZ, R6, 0x1, RZ, 0xc0, !PT ;  /* 0x0000000106ff7812 */ /* 0x002fe2000782c0ff */
[----:B------:R-:W-:Y:S02]  /*3110*/  ULOP3.LUT UR7, UR7, 0xffffffc0, URZ, 0xc0, !UPT ;  /* 0xffffffc007077892 */ /* 0x000fe4000f8ec0ff */
[----:B------:R-:W-:Y:S02]  /*3120*/  UIADD3 UR11, UPT, UPT, -UR11, UR15, URZ ;  /* 0x0000000f0b0b7290 */ /* 0x000fe4000fffe1ff */
[----:B------:R-:W-:-:S04]  /*3130*/  UIADD3 UR7, UPT, UPT, UR16, UR7, URZ ;  /* 0x0000000710077290 */ /* 0x000fc8000fffe0ff */
[----:B------:R-:W-:Y:S01]  /*3140*/  ULEA UR7, UR11, UR7, 0x14 ;  /* 0x000000070b077291 */ /* 0x000fe2000f8ea0ff */
[----:B------:R-:W1:Y:S02]  /*3150*/  SYNCS.PHASECHK.TRANS64.TRYWAIT P0, [UR6+0xa0], R0 ;  /* 0x0000a000ff0075a7 */ /* 0x000e640008001106 */
[----:B-123--:R-:W-:Y:S09]  /*3160*/  @!P0 BRA `(.L_x_52) ;  /* 0x0000004400008947 */ /* 0x00eff20003800000 */
.L_x_126:
[----:B------:R-:W-:Y:S01]  /*3170*/  IADD3 R10, PT, PT, R10, 0x1, RZ ;  /* 0x000000010a0a7810 */ /* 0x000fe20007ffe0ff */
[----:B------:R-:W-:Y:S06]  /*3180*/  BRA.U !UP3, `(.L_x_53) ;  /* 0x000000050b107547 */ /* 0x000fec000b800000 */
[----:B------:R-:W-:Y:S01]  /*3190*/  UPLOP3.LUT UP4, UPT, UPT, UPT, UPT, 0x40, 0x4 ;  /* 0x000000000004789c */ /* 0x000fe20003f8e870 */
[----:B------:R-:W-:Y:S01]  /*31a0*/  UMOV UR13, UR8 ;  /* 0x00000008000d7c82 */ /* 0x000fe20008000000 */
[----:B------:R-:W-:Y:S01]  /*31b0*/  UMOV UR12, UR4 ;  /* 0x00000004000c7c82 */ /* 0x000fe20008000000 */
[----:B------:R-:W-:-:S08]  /*31c0*/  UMOV UR17, UR14 ;  /* 0x0000000e00117c82 */ /* 0x000fd00008000000 */
.L_x_56:
[----:B------:R-:W-:Y:S02]  /*31d0*/  UIADD3 UR13, UPT, UPT, UR13, 0x1, URZ ;  /* 0x000000010d0d7890 */ /* 0x000fe4000fffe0ff */
[----:B--2---:R-:W-:Y:S02]  /*31e0*/  ULEA UR11, UR17, UR5, 0x3 ;  /* 0x00000005110b7291 */ /* 0x004fe4000f8e18ff */
[----:B------:R-:W-:Y:S01]  /*31f0*/  UISETP.NE.AND UP0, UPT, UR13, URZ, UPT ;  /* 0x000000ff0d00728c */ /* 0x000fe2000bf05270 */
[----:B---3--:R-:W-:Y:S10]  /*3200*/  @P2 BRA `(.L_x_54) ;  /* 0x00000000000c2947 */ /* 0x008ff40003800000 */
[----:B-1----:R-:W-:Y:S04]  /*3210*/  SHF.L.U32 R3, R8, 0x1f, RZ ;  /* 0x0000001f08037819 */ /* 0x002fe800000006ff */
[----:B------:R-:W1:Y:S02]  /*3220*/  SYNCS.PHASECHK.TRANS64.TRYWAIT P0, [UR11], R3 ;  /* 0x00000003ff0075a7 */ /* 0x000e64000800110b */
[----:B-1----:R-:W-:Y:S05]  /*3230*/  @!P0 BRA `(.L_x_55) ;  /* 0x0000004000e48947 */ /* 0x002fea0003800000 */
.L_x_54:
[----:B------:R-:W-:Y:S01]  /*3240*/  UISETP.NE.AND UP1, UPT, UR12, 0x1, UPT ;  /* 0x000000010c00788c */ /* 0x000fe2000bf25270 */
[----:B------:R-:W-:Y:S01]  /*3250*/  PLOP3.LUT P2, PT, PT, PT, PT, 0x80, 0x8 ;  /* 0x000000000008781c */ /* 0x000fe20003f4f070 */
[----:B------:R-:W-:Y:S02]  /*3260*/  UIADD3 UR14, UPT, UPT, UR17, 0x1, URZ ;  /* 0x00000001110e7890 */ /* 0x000fe4000fffe0ff */
[----:B------:R-:W-:Y:S02]  /*3270*/  ULEA UR64, UR17, UR10, 0xa ;  /* 0x0000000a11407291 */ /* 0x000fe4000f8e50ff */
[----:B------:R-:W-:Y:S01]  /*3280*/  UISETP.NE.AND UP2, UPT, UR14, 0x2, UPT ;  /* 0x000000020e00788c */ /* 0x000fe2000bf45270 */
[----:B------:R-:W-:Y:S01]  /*3290*/  PLOP3.LUT P0, PT, PT, PT, UP1, 0x80, 0x8 ;  /* 0x000000000008781c */ /* 0x000fe20003f0f018 */
[----:B------:R-:W-:Y:S02]  /*32a0*/  ULEA UR62, UR17, UR9, 0xa ;  /* 0x00000009113e7291 */ /* 0x000fe4000f8e50ff */
[----:B------:R-:W-:Y:S02]  /*32b0*/  USEL UR35, URZ, 0x1, UP2 ;  /* 0x00000001ff237887 */ /* 0x000fe40009000000 */
[----:B------:R-:W-:Y:S02]  /*32c0*/  USEL UR14, UR14, URZ, UP2 ;  /* 0x000000ff0e0e7287 */ /* 0x000fe40009000000 */
[----:B------:R-:W-:Y:S02]  /*32d0*/  UIADD3 UR60, UPT, UPT, UR64, 0x2, URZ ;  /* 0x00000002403c7890 */ /* 0x000fe4000fffe0ff */
[----:B------:R-:W-:Y:S01]  /*32e0*/  @UP1 ULEA UR34, UR14, UR5, 0x3 ;  /* 0x000000050e221291 */ /* 0x000fe2000f8e18ff */
[----:B------:R-:W-:Y:S01]  /*32f0*/  LOP3.LUT R8, R8, UR35, RZ, 0x3c, !PT ;  /* 0x0000002308087c12 */ /* 0x000fe2000f8e3cff */
[----:B------:R-:W-:Y:S02]  /*3300*/  UIADD3 UR58, UPT, UPT, UR62, 0x2, URZ ;  /* 0x000000023e3a7890 */ /* 0x000fe4000fffe0ff */
[----:B------:R-:W-:Y:S01]  /*3310*/  UIADD3 UR56, UPT, UPT, UR64, 0x4, URZ ;  /* 0x0000000440387890 */ /* 0x000fe2000fffe0ff */
[----:B-1----:R-:W-:Y:S01]  /*3320*/  @P0 SHF.L.U32 R0, R8, 0x1f, RZ ;  /* 0x0000001f08000819 */ /* 0x002fe200000006ff */
[----:B------:R-:W-:Y:S02]  /*3330*/  UIADD3 UR54, UPT, UPT, UR62, 0x4, URZ ;  /* 0x000000043e367890 */ /* 0x000fe4000fffe0ff */
[----:B------:R-:W-:Y:S01]  /*3340*/  UIADD3 UR52, UPT, UPT, UR64, 0x6, URZ ;  /* 0x0000000640347890 */ /* 0x000fe2000fffe0ff */
[----:B------:R2:W3:Y:S01]  /*3350*/  @P0 SYNCS.PHASECHK.TRANS64.TRYWAIT P2, [UR34], R0 ;  /* 0x00000000ff0005a7 */ /* 0x0004e20008041122 */
[----:B------:R-:W-:Y:S02]  /*3360*/  UIADD3 UR50, UPT, UPT, UR62, 0x6, URZ ;  /* 0x000000063e327890 */ /* 0x000fe4000fffe0ff */
        /* <DEDUP_REMOVED lines=9> */
[----:B------:R-:W-:Y:S01]  /*3400*/  UIADD3 UR12, UPT, UPT, UR12, -0x1, URZ ;  /* 0xffffffff0c0c7890 */ /* 0x000fe2000fffe0ff */
[----:B------:R-:W-:Y:S01]  /*3410*/  UMOV UR65, 0x40004040 ;  /* 0x4000404000417882 */ /* 0x000fe20000000000 */
[----:B------:R-:W-:Y:S01]  /*3420*/  UMOV UR63, 0x40004040 ;  /* 0x40004040003f7882 */ /* 0x000fe20000000000 */
[----:B------:R-:W-:Y:S01]  /*3430*/  UMOV UR61, 0x40004040 ;  /* 0x40004040003d7882 */ /* 0x000fe20000000000 */
[----:B------:R2:W-:Y:S01]  /*3440*/  UTCHMMA gdesc[UR62], gdesc[UR64], tmem[UR7], tmem[UR32], idesc[UR33], UP4 ;  /* 0x00ff20403e0075ea */ /* 0x0005e2000a000007 */
[----:B------:R-:W-:Y:S01]  /*3450*/  UPLOP3.LUT UP4, UPT, UPT, UPT, UPT, 0x80, 0x8 ;  /* 0x000000000008789c */ /* 0x000fe20003f8f070 */
[----:B------:R-:W-:Y:S01]  /*3460*/  UMOV UR59, 0x40004040 ;  /* 0x40004040003b7882 */ /* 0x000fe20000000000 */
[----:B------:R-:W-:Y:S01]  /*3470*/  UMOV UR57, 0x40004040 ;  /* 0x4000404000397882 */ /* 0x000fe20000000000 */
[----:B------:R2:W-:Y:S01]  /*3480*/  UTCHMMA gdesc[UR58], gdesc[UR60], tmem[UR7], tmem[UR30], idesc[UR31], UPT ;  /* 0x00ff1e3c3a0075ea */ /* 0x0005e2000b800007 */
        /* <DEDUP_REMOVED lines=14> */
[----:B------:R-:W-:Y:S01]  /*3570*/  UMOV UR35, 0x40004040 ;  /* 0x4000404000237882 */ /* 0x000fe20000000000 */
[----:B------:R2:W-:Y:S01]  /*3580*/  UTCHMMA gdesc[UR38], gdesc[UR40], tmem[UR7], tmem[UR20], idesc[UR21], UPT ;  /* 0x00ff1428260075ea */ /* 0x0005e2000b800007 */
[----:B------:R2:W-:Y:S01]  /*3590*/  UTCHMMA gdesc[UR34], gdesc[UR36], tmem[UR7], tmem[UR18], idesc[UR19], UPT ;  /* 0x00ff1224220075ea */ /* 0x0005e2000b800007 */
[----:B------:R2:W-:Y:S01]  /*35a0*/  UTCBAR [UR11], URZ ;  /* 0x000000ff0b0073e9 */ /* 0x0005e200080000ff */
[----:B------:R-:W-:Y:S01]  /*35b0*/  UMOV UR17, UR14 ;  /* 0x0000000e00117c82 */ /* 0x000fe20008000000 */
[----:B------:R-:W-:Y:S05]  /*35c0*/  BRA.U UP0, `(.L_x_56) ;  /* 0xfffffffd00007547 */ /* 0x000fea000b83ffff */
.L_x_53:
[----:B------:R-:W-:Y:S01]  /*35d0*/  UIADD3 UR15, UPT, UPT, UR15, 0x1, URZ ;  /* 0x000000010f0f7890 */ /* 0x000fe2000fffe0ff */
[C---:B------:R-:W-:Y:S01]  /*35e0*/  ISETP.NE.AND P0, PT, R10.reuse, 0x2, PT ;  /* 0x000000020a00780c */ /* 0x040fe20003f05270 */
[----:B--2---:R-:W-:Y:S02]  /*35f0*/  UIADD3 UR7, UPT, UPT, UR6, 0x80, URZ ;  /* 0x0000008006077890 */ /* 0x004fe4000fffe0ff */
[----:B------:R-:W-:Y:S01]  /*3600*/  UISETP.NE.AND UP0, UPT, UR15, 0x4, UPT ;  /* 0x000000040f00788c */ /* 0x000fe2000bf05270 */
[----:B-1----:R-:W-:Y:S02]  /*3610*/  SEL R0, RZ, 0x1, P0 ;  /* 0x00000001ff007807 */ /* 0x002fe40000000000 */
[----:B------:R-:W-:Y:S01]  /*3620*/  SEL R10, R10, RZ, P0 ;  /* 0x000000ff0a0a7207 */ /* 0x000fe20000000000 */
[----:B------:R-:W-:Y:S01]  /*3630*/  USEL UR6, URZ, 0x1, UP0 ;  /* 0x00000001ff067887 */ /* 0x000fe20008000000 */
[----:B------:R-:W-:Y:S01]  /*3640*/  LOP3.LUT R9, R9, R0, RZ, 0x3c, !PT ;  /* 0x0000000009097212 */ /* 0x000fe200078e3cff */
[----:B------:R-:W-:Y:S01]  /*3650*/  USEL UR15, UR15, URZ, UP0 ;  /* 0x000000ff0f0f7287 */ /* 0x000fe20008000000 */
[----:B------:R1:W-:Y:S03]  /*3660*/  UTCBAR [UR7], URZ ;  /* 0x000000ff070073e9 */ /* 0x0003e600080000ff */
[----:B------:R-:W-:Y:S01]  /*3670*/  LOP3.LUT R11, R11, UR6, RZ, 0x3c, !PT ;  /* 0x000000060b0b7c12 */ /* 0x000fe2000f8e3cff */
[----:B------:R-:W-:Y:S07]  /*3680*/  @P1 BRA `(.L_x_57) ;  /* 0xfffffff800381947 */ /* 0x000fee000383ffff */
[----:B------:R-:W2:Y:S01]  /*3690*/  S2UR UR4, SR_CgaCtaId ;  /* 0x00000000000479c3 */ /* 0x000ea20000008800 */
[----:B------:R-:W-:Y:S01]  /*36a0*/  ELECT P0, URZ, PT ;  /* 0x0000000000ff782f */ /* 0x000fe20003800000 */
[----:B------:R-:W-:Y:S01]  /*36b0*/  IMAD.MOV.U32 R0, RZ, RZ, 0x1 ;  /* 0x00000001ff007424 */ /* 0x000fe200078e00ff */
[----:B------:R-:W-:Y:S01]  /*36c0*/  UIADD3 UR5, UPT, UPT, UR5, 0xa0, URZ ;  /* 0x000000a005057890 */ /* 0x000fe2000fffe0ff */
[----:B------:R-:W-:Y:S01]  /*36d0*/  SHF.L.U32 R3, R11, 0x1f, RZ ;  /* 0x0000001f0b037819 */ /* 0x000fe200000006ff */
[----:B------:R-:W-:-:S03]  /*36e0*/  UMOV UR6, 0x40 ;  /* 0x0000004000067882 */ /* 0x000fc60000000000 */
[----:B------:R-:W-:Y:S01]  /*36f0*/  UVIRTCOUNT.DEALLOC.SMPOOL 0x80 ;  /* 0x000000800000784c */ /* 0x000fe20000000000 */
[----:B--2---:R-:W-:Y:S02]  /*3700*/  ULEA UR4, UR4, UR6, 0x18 ;  /* 0x0000000604047291 */ /* 0x004fe4000f8ec0ff */
[----:B------:R-:W-:-:S07]  /*3710*/  ULEA UR6, UR15, UR5, 0x3 ;  /* 0x000000050f067291 */ /* 0x000fce000f8e18ff */
[----:B------:R2:W-:Y:S02]  /*3720*/  @P0 STS.U8 [UR4+0x1c], R0 ;  /* 0x00001c00ff000988 */ /* 0x0005e40008000004 */
[----:B------:R-:W4:Y:S02]  /*3730*/  SYNCS.PHASECHK.TRANS64.TRYWAIT P0, [UR6], R3 ;  /* 0x00000003ff0075a7 */ /* 0x000f240008001106 */
[----:B--2-4-:R-:W-:Y:S05]  /*3740*/  @!P0 BRA `(.L_x_58) ;  /* 0x0000003c00b88947 */ /* 0x014fea0003800000 */
.L_x_129:
[----:B-1----:R-:W-:-:S04]  /*3750*/  UIADD3 UR7, UPT, UPT, UR15, 0x1, URZ ;  /* 0x000000010f077890 */ /* 0x002fc8000fffe0ff */
[----:B------:R-:W-:-:S04]  /*3760*/  UISETP.NE.AND UP0, UPT, UR7, 0x4, UPT ;  /* 0x000000040700788c */ /* 0x000fc8000bf05270 */
[----:B------:R-:W-:Y:S02]  /*3770*/  USEL UR8, URZ, 0x1, UP0 ;  /* 0x00000001ff087887 */ /* 0x000fe40008000000 */
[----:B------:R-:W-:-:S04]  /*3780*/  USEL UR7, UR7, URZ, UP0 ;  /* 0x000000ff07077287 */ /* 0x000fc80008000000 */
[----:B------:R-:W-:Y:S01]  /*3790*/  ULEA UR6, UR7, UR5, 0x3 ;  /* 0x0000000507067291 */ /* 0x000fe2000f8e18ff */
[----:B------:R-:W-:-:S04]  /*37a0*/  LOP3.LUT R2, R11, UR8, RZ, 0x3c, !PT ;  /* 0x000000080b027c12 */ /* 0x000fc8000f8e3cff */
[----:B--2---:R-:W-:-:S04]  /*37b0*/  SHF.L.U32 R3, R2, 0x1f, RZ ;  /* 0x0000001f02037819 */ /* 0x004fc800000006ff */
[----:B------:R-:W1:Y:S02]  /*37c0*/  SYNCS.PHASECHK.TRANS64.TRYWAIT P0, [UR6], R3 ;  /* 0x00000003ff0075a7 */ /* 0x000e640008001106 */
[----:B-1----:R-:W-:Y:S05]  /*37d0*/  @!P0 BRA `(.L_x_59) ;  /* 0x0000003c00ac8947 */ /* 0x002fea0003800000 */
.L_x_131:
[----:B------:R-:W-:-:S04]  /*37e0*/  UIADD3 UR7, UPT, UPT, UR7, 0x1, URZ ;  /* 0x0000000107077890 */ /* 0x000fc8000fffe0ff */
[----:B------:R-:W-:-:S04]  /*37f0*/  UISETP.NE.AND UP0, UPT, UR7, 0x4, UPT ;  /* 0x000000040700788c */ /* 0x000fc8000bf05270 */
[----:B------:R-:W-:Y:S02]  /*3800*/  USEL UR8, URZ, 0x1, UP0 ;  /* 0x00000001ff087887 */ /* 0x000fe40008000000 */
[----:B------:R-:W-:-:S04]  /*3810*/  USEL UR7, UR7, URZ, UP0 ;  /* 0x000000ff07077287 */ /* 0x000fc80008000000 */
[----:B------:R-:W-:Y:S01]  /*3820*/  ULEA UR6, UR7, UR5, 0x3 ;  /* 0x0000000507067291 */ /* 0x000fe2000f8e18ff */
[----:B------:R-:W-:-:S04]  /*3830*/  LOP3.LUT R2, R2, UR8, RZ, 0x3c, !PT ;  /* 0x0000000802027c12 */ /* 0x000fc8000f8e3cff */
[----:B-1----:R-:W-:-:S04]  /*3840*/  SHF.L.U32 R3, R2, 0x1f, RZ ;  /* 0x0000001f02037819 */ /* 0x002fc800000006ff */
[----:B------:R-:W1:Y:S02]  /*3850*/  SYNCS.PHASECHK.TRANS64.TRYWAIT P0, [UR6], R3 ;  /* 0x00000003ff0075a7 */ /* 0x000e640008001106 */
[----:B-1----:R-:W-:Y:S05]  /*3860*/  @!P0 BRA `(.L_x_60) ;  /* 0x0000003c00a08947 */ /* 0x002fea0003800000 */
.L_x_133:
[----:B------:R-:W-:-:S04]  /*3870*/  UIADD3 UR7, UPT, UPT, UR7, 0x1, URZ ;  /* 0x0000000107077890 */ /* 0x000fc8000fffe0ff */
[----:B------:R-:W-:-:S04]  /*3880*/  UISETP.NE.AND UP0, UPT, UR7, 0x4, UPT ;  /* 0x000000040700788c */ /* 0x000fc8000bf05270 */
[----:B------:R-:W-:Y:S02]  /*3890*/  USEL UR6, URZ, 0x1, UP0 ;  /* 0x00000001ff067887 */ /* 0x000fe40008000000 */
[----:B------:R-:W-:-:S04]  /*38a0*/  USEL UR7, UR7, URZ, UP0 ;  /* 0x000000ff07077287 */ /* 0x000fc80008000000 */
[----:B------:R-:W-:Y:S01]  /*38b0*/  ULEA UR7, UR7, UR5, 0x3 ;  /* 0x0000000507077291 */ /* 0x000fe2000f8e18ff */
[----:B-1----:R-:W-:-:S04]  /*38c0*/  LOP3.LUT R3, R2, UR6, RZ, 0x3c, !PT ;  /* 0x0000000602037c12 */ /* 0x002fc8000f8e3cff */
[----:B------:R-:W-:-:S04]  /*38d0*/  SHF.L.U32 R3, R3, 0x1f, RZ ;  /* 0x0000001f03037819 */ /* 0x000fc800000006ff */
[----:B------:R-:W1:Y:S02]  /*38e0*/  SYNCS.PHASECHK.TRANS64.TRYWAIT P0, [UR7], R3 ;  /* 0x00000003ff0075a7 */ /* 0x000e640008001107 */
[----:B-1----:R-:W-:Y:S05]  /*38f0*/  @!P0 BRA `(.L_x_61) ;  /* 0x0000003c00948947 */ /* 0x002fea0003800000 */
.L_x_135:
[----:B------:R-:W-:Y:S01]  /*3900*/  NOP ;  /* 0x0000000000007918 */ /* 0x000fe20000000000 */
[----:B-1----:R-:W1:Y:S01]  /*3910*/  LDS R0, [UR4+0x14] ;  /* 0x00001404ff007984 */ /* 0x002e620008000800 */
[----:B------:R-:W-:Y:S01]  /*3920*/  ULOP3.LUT UR6, UR16, 0xffff, URZ, 0xc0, !UPT ;  /* 0x0000ffff10067892 */ /* 0x000fe2000f8ec0ff */
[----:B------:R-:W-:Y:S01]  /*3930*/  UMOV UR8, 0xffff ;  /* 0x0000ffff00087882 */ /* 0x000fe20000000000 */
[----:B------:R-:W-:Y:S02]  /*3940*/  UMOV UR5, 0x1 ;  /* 0x0000000100057882 */ /* 0x000fe40000000000 */
[----:B------:R-:W-:-:S04]  /*3950*/  USHF.R.U32.HI UR6, URZ, 0x5, UR6 ;  /* 0x00000005ff067899 */ /* 0x000fc80008011606 */
[----:B------:R-:W-:Y:S02]  /*3960*/  USHF.L.U32 UR8, UR8, UR6, URZ ;  /* 0x0000000608087299 */ /* 0x000fe400080006ff */
[----:B------:R-:W-:-:S04]  /*3970*/  USHF.L.U32 UR5, UR5, UR6, URZ ;  /* 0x0000000605057299 */ /* 0x000fc800080006ff */
[----:B-1----:R-:W-:-:S04]  /*3980*/  LOP3.LUT R0, R0, UR8, RZ, 0xc0, !PT ;  /* 0x0000000800007c12 */ /* 0x002fc8000f8ec0ff */
[----:B------:R-:W-:-:S13]  /*3990*/  ISETP.NE.AND P0, PT, R0, UR8, PT ;  /* 0x0000000800007c0c */ /* 0x000fda000bf05270 */
[----:B------:R-:W-:Y:S05]  /*39a0*/  @P0 BRA `(.L_x_62) ;  /* 0x0000000000580947 */ /* 0x000fea0003800000 */
[----:B------:R-:W1:Y:S02]  /*39b0*/  LDS R0, [UR4+0x18] ;  /* 0x00001804ff007984 */ /* 0x000e640008000800 */
[----:B-1----:R-:W-:-:S04]  /*39c0*/  LOP3.LUT R0, R0, UR5, RZ, 0xc0, !PT ;  /* 0x0000000500007c12 */ /* 0x002fc8000f8ec0ff */
[----:B------:R-:W-:-:S13]  /*39d0*/  ISETP.NE.AND P0, PT, R0, UR5, PT ;  /* 0x0000000500007c0c */ /* 0x000fda000bf05270 */
[----:B------:R-:W-:Y:S05]  /*39e0*/  @P0 BRA `(.L_x_63) ;  /* 0x00000000003c0947 */ /* 0x000fea0003800000 */
[----:B------:R-:W1:Y:S01]  /*39f0*/  S2R R2, SR_LANEID ;  /* 0x0000000000027919 */ /* 0x000e620000000000 */
[----:B------:R-:W-:Y:S01]  /*3a00*/  ULOP3.LUT UR8, URZ, UR8, URZ, 0x33, !UPT ;  /* 0x00000008ff087292 */ /* 0x000fe2000f8e33ff */
[----:B------:R-:W-:Y:S01]  /*3a10*/  LOP3.LUT R4, RZ, UR5, RZ, 0x33, !PT ;  /* 0x00000005ff047c12 */ /* 0x000fe2000f8e33ff */
[----:B------:R-:W-:Y:S02]  /*3a20*/  VOTEU.ANY UR7, UPT, PT ;  /* 0x0000000000077886 */ /* 0x000fe400038e0100 */
[----:B------:R-:W-:Y:S01]  /*3a30*/  UFLO.U32 UR7, UR7 ;  /* 0x00000007000772bd */ /* 0x000fe200080e0000 */
[----:B------:R-:W2:Y:S01]  /*3a40*/  REDUX UR5, R4 ;  /* 0x00000000040573c4 */ /* 0x000ea20000000000 */
[----:B------:R-:W-:-:S06]  /*3a50*/  IMAD.U32 R0, RZ, RZ, UR8 ;  /* 0x00000008ff007e24 */ /* 0x000fcc000f8e00ff */
[----:B------:R4:W-:Y:S01]  /*3a60*/  UTCATOMSWS.AND URZ, UR8 ;  /* 0x0000000800ff79e3 */ /* 0x0009e20008000000 */
[----:B------:R-:W3:Y:S01]  /*3a70*/  REDUX UR6, R0 ;  /* 0x00000000000673c4 */ /* 0x000ee20000000000 */
[----:B-1----:R-:W-:Y:S01]  /*3a80*/  ISETP.EQ.U32.AND P0, PT, R2, UR7, PT ;  /* 0x0000000702007c0c */ /* 0x002fe2000bf02070 */
[----:B--2---:R-:W-:Y:S01]  /*3a90*/  IMAD.U32 R2, RZ, RZ, UR5 ;  /* 0x00000005ff027e24 */ /* 0x004fe2000f8e00ff */
[----:B---3--:R-:W-:-:S11]  /*3aa0*/  MOV R3, UR6 ;  /* 0x0000000600037c02 */ /* 0x008fd60008000f00 */
[----:B------:R4:W-:Y:S04]  /*3ab0*/  @P0 ATOMS.AND RZ, [UR4+0x14], R3 ;  /* 0x00001403ffff098c */ /* 0x0009e8000a800004 */
[----:B------:R4:W-:Y:S01]  /*3ac0*/  @P0 ATOMS.AND RZ, [UR4+0x18], R2 ;  /* 0x00001802ffff098c */ /* 0x0009e2000a800004 */
[----:B------:R-:W-:Y:S05]  /*3ad0*/  BRA `(.L_x_64) ;  /* 0x0000000000147947 */ /* 0x000fea0003800000 */
.L_x_63:
[----:B------:R-:W-:Y:S02]  /*3ae0*/  MOV R2, 0x3b00 ;  /* 0x00003b0000027802 */ /* 0x000fe40000000f00 */
[----:B---3-5:R-:W-:Y:S05]  /*3af0*/  CALL.REL.NOINC `($__internal_0_$__cuda_sm10x_tcgen05_guardrail_trap_col_being_dealloced_not_returned_by_alloc) ;  /* 0x0000004000087944 */ /* 0x028fea0003c00000 */
[----:B------:R-:W-:Y:S05]  /*3b00*/  BRA `(.L_x_64) ;  /* 0x0000000000087947 */ /* 0x000fea0003800000 */
.L_x_62:
[----:B------:R-:W-:Y:S02]  /*3b10*/  MOV R2, 0x3b30 ;  /* 0x00003b3000027802 */ /* 0x000fe40000000f00 */
[----:B---3-5:R-:W-:Y:S05]  /*3b20*/  CALL.REL.NOINC `($__internal_2_$__cuda_sm10x_tcgen05_guardrail_trap_unallocated_columns_being_dealloced) ;  /* 0x0000004000147944 */ /* 0x028fea0003c00000 */
.L_x_64:
[----:B------:R-:W-:Y:S01]  /*3b30*/  NOP ;  /* 0x0000000000007918 */ /* 0x000fe20000000000 */
[----:B----4-:R-:W-:Y:S05]  /*3b40*/  EXIT ;  /* 0x000000000000794d */ /* 0x010fea0003800000 */
.L_x_46:
[----:B------:R-:W-:-:S09]  /*3b50*/  UISETP.NE.OR UP2, UPT, UR8, 0x3, !UP2 ;  /* 0x000000030800788c */ /* 0x000fd2000d745670 */
[----:B------:R-:W-:Y:S05]  /*3b60*/  BRA.U UP2, `(.L_x_65) ;  /* 0x0000000d02b07547 */ /* 0x000fea000b800000 */
[----:B------:R-:W1:Y:S01]  /*3b70*/  LDC R0, c[0x0][0xb30] ;  /* 0x0002cc00ff007b82 */ /* 0x000e620000000800 */
[----:B------:R-:W2:Y:S01]  /*3b80*/  LDCU.64 UR8, c[0x0][0x888] ;  /* 0x00011100ff0877ac */ /* 0x000ea20008000a00 */
[----:B------:R-:W-:Y:S02]  /*3b90*/  HFMA2 R25, -RZ, RZ, 0, 0 ;  /* 0x00000000ff197431 */ /* 0x000fe400000001ff */
[----:B------:R-:W-:Y:S01]  /*3ba0*/  IMAD.MOV.U32 R34, RZ, RZ, 0x1 ;  /* 0x00000001ff227424 */ /* 0x000fe200078e00ff */
[----:B------:R-:W-:Y:S01]  /*3bb0*/  MOV R23, 0x2000 ;  /* 0x0000200000177802 */ /* 0x000fe20000000f00 */
[----:B------:R-:W4:Y:S01]  /*3bc0*/  LDCU.64 UR4, c[0x0][0x890] ;  /* 0x00011200ff0477ac */ /* 0x000f220008000a00 */
[----:B------:R-:W-:Y:S01]  /*3bd0*/  IMAD.MOV.U32 R27, RZ, RZ, RZ ;  /* 0x000000ffff1b7224 */ /* 0x000fe200078e00ff */
[----:B------:R-:W3:Y:S01]  /*3be0*/  LDC R19, c[0x0][0x370] ;  /* 0x0000dc00ff137b82 */ /* 0x000ee20000000800 */
[----:B------:R-:W-:Y:S01]  /*3bf0*/  UMOV UR7, 0x400 ;  /* 0x0000040000077882 */ /* 0x000fe20000000000 */
[----:B------:R-:W-:-:S02]  /*3c00*/  UPLOP3.LUT UP1, UPT, UPT, UPT, UPT, 0x40, 0x4 ;  /* 0x000000000004789c */ /* 0x000fc40003f2e870 */
[----:B------:R-:W-:Y:S01]  /*3c10*/  ULEA UR7, UR37, UR7, 0x18 ;  /* 0x0000000725077291 */ /* 0x000fe2000f8ec0ff */
[----:B------:R-:W-:-:S03]  /*3c20*/  UMOV UR13, URZ ;  /* 0x000000ff000d7c82 */ /* 0x000fc60008000000 */
[----:B------:R-:W3:Y:S01]  /*3c30*/  LDC R2, c[0x0][0xb0c] ;  /* 0x0002c300ff027b82 */ /* 0x000ee20000000800 */
[----:B--2---:R-:W-:Y:S02]  /*3c40*/  UISETP.NE.U32.AND UP3, UPT, UR8, URZ, UPT ;  /* 0x000000ff0800728c */ /* 0x004fe4000bf65070 */
[----:B----4-:R-:W-:-:S05]  /*3c50*/  UISETP.NE.U32.AND UP4, UPT, UR4, URZ, UPT ;  /* 0x000000ff0400728c */ /* 0x010fca000bf85070 */
[----:B------:R-:W2:Y:S01]  /*3c60*/  LDC R18, c[0x0][0xb20] ;  /* 0x0002c800ff127b82 */ /* 0x000ea20000000800 */
[----:B-1----:R-:W-:Y:S01]  /*3c70*/  ISETP.NE.AND P1, PT, R0, 0x1, PT ;  /* 0x000000010000780c */ /* 0x002fe20003f25270 */
[----:B------:R-:W-:Y:S02]  /*3c80*/  UISETP.NE.AND.EX UP3, UPT, UR9, URZ, UPT, UP3 ;  /* 0x000000ff0900728c */ /* 0x000fe4000bf65330 */
[----:B------:R-:W-:-:S04]  /*3c90*/  UISETP.NE.AND.EX UP4, UPT, UR5, URZ, UPT, UP4 ;  /* 0x000000ff0500728c */ /* 0x000fc8000bf85340 */
[----:B-----5:R-:W1:Y:S08]  /*3ca0*/  LDC.64 R32, c[0x0][0x348] ;  /* 0x0000d200ff207b82 */ /* 0x020e700000000a00 */
[----:B------:R-:W4:Y:S08]  /*3cb0*/  LDC.64 R16, c[0x0][0xb10] ;  /* 0x0002c400ff107b82 */ /* 0x000f300000000a00 */
[----:B------:R-:W1:Y:S08]  /*3cc0*/  LDC.64 R6, c[0x0][0xb18] ;  /* 0x0002c600ff067b82 */ /* 0x000e700000000a00 */
[----:B------:R-:W1:Y:S08]  /*3cd0*/  LDC.64 R4, c[0x0][0xb28] ;  /* 0x0002ca00ff047b82 */ /* 0x000e700000000a00 */
[----:B--23--:R-:W1:Y:S02]  /*3ce0*/  LDC R22, c[0x0][0x374] ;  /* 0x0000dd00ff167b82 */ /* 0x00ce640000000800 */
.L_x_74:
[----:B------:R-:W-:Y:S02]  /*3cf0*/  LEA R0, R27, UR7, 0x3 ;  /* 0x000000071b007c11 */ /* 0x000fe4000f8e18ff */
[----:B------:R-:W-:Y:S02]  /*3d00*/  SHF.L.U32 R3, R25, 0x1f, RZ ;  /* 0x0000001f19037819 */ /* 0x000fe400000006ff */
[----:B------:R-:W-:Y:S02]  /*3d10*/  LEA R28, R27, UR7, 0x4 ;  /* 0x000000071b1c7c11 */ /* 0x000fe4000f8e20ff */
[----:B--2---:R-:W2:Y:S02]  /*3d20*/  SYNCS.PHASECHK.TRANS64.TRYWAIT P0, [R0+URZ+0x60], R3 ;  /* 0x00006003000075a7 */ /* 0x004ea400080011ff */
[----:B--2---:R-:W-:Y:S05]  /*3d30*/  @!P0 BRA `(.L_x_66) ;  /* 0x00000038009c8947 */ /* 0x004fea0003800000 */
.L_x_136:
[----:B------:R-:W-:Y:S01]  /*3d40*/  ISETP.GE.AND P0, PT, R26, 0x1, PT ;  /* 0x000000011a00780c */ /* 0x000fe20003f06270 */
[----:B------:R-:W3:Y:S01]  /*3d50*/  LDS.128 R28, [R28+0xf0] ;  /* 0x0000f0001c1c7984 */ /* 0x000ee20000000c00 */
[----:B--2---:R-:W-:Y:S01]  /*3d60*/  VIADD R0, R0, 0x70 ;  /* 0x0000007000007836 */ /* 0x004fe20000000000 */
[----:B------:R-:W-:Y:S01]  /*3d70*/  @!PT LDS RZ, [RZ] ;  /* 0x00000000fffff984 */ /* 0x000fe20000000800 */
[----:B------:R-:W-:Y:S01]  /*3d80*/  @!PT LDS RZ, [RZ] ;  /* 0x00000000fffff984 */ /* 0x000fe20000000800 */
[----:B------:R-:W-:Y:S01]  /*3d90*/  @!PT LDS RZ, [RZ] ;  /* 0x00000000fffff984 */ /* 0x000fe20000000800 */
[----:B------:R-:W-:Y:S01]  /*3da0*/  @!PT LDS RZ, [RZ] ;  /* 0x00000000fffff984 */ /* 0x000fe20000000800 */
[----:B------:R2:W-:Y:S06]  /*3db0*/  MEMBAR.ALL.CTA ;  /* 0x0000000000007992 */ /* 0x0005ec0000008000 */
[----:B--2---:R-:W2:Y:S01]  /*3dc0*/  FENCE.VIEW.ASYNC.S ;  /* 0x00000000000073c6 */ /* 0x004ea20000000000 */
[----:B------:R-:W-:Y:S04]  /*3dd0*/  PRMT R0, RZ, 0x654, R0 ;  /* 0x00000654ff007816 */ /* 0x000fe80000000000 */
[----:B--2---:R2:W-:Y:S01]  /*3de0*/  SYNCS.ARRIVE.TRANS64.RED.A1T0 RZ, [R0+URZ], RZ ;  /* 0x000000ff00ff79a7 */ /* 0x0045e200081004ff */
[----:B---3--:R-:W-:Y:S11]  /*3df0*/  LOP3.LUT P3, RZ, R30, 0x1, RZ, 0xc0, !PT ;  /* 0x000000011eff7812 */ /* 0x008ff6000786c0ff */
[----:B------:R-:W-:Y:S02]  /*3e00*/  @!UPT UIADD3 URZ, UPT, UPT, URZ, URZ, URZ ;  /* 0x000000fffffff290 */ /* 0x000fe4000fffe0ff */
[----:B------:R-:W-:Y:S02]  /*3e10*/  @P3 MOV R13, R28 ;  /* 0x0000001c000d3202 */ /* 0x000fe40000000f00 */
[----:B------:R-:W-:Y:S01]  /*3e20*/  @P3 LOP3.LUT R8, R29, 0xffff, RZ, 0xc0, !PT ;  /* 0x0000ffff1d083812 */ /* 0x000fe200078ec0ff */
[----:B--2---:R-:W-:Y:S06]  /*3e30*/  @!P0 BRA `(.L_x_67) ;  /* 0x0000000000a48947 */ /* 0x004fec0003800000 */
[----:B-1----:R-:W-:Y:S01]  /*3e40*/  IMAD.HI.U32 R37, R22, R7, RZ ;  /* 0x0000000716257227 */ /* 0x002fe200078e00ff */
[----:B------:R-:W-:Y:S02]  /*3e50*/  ISETP.NE.AND P0, PT, R6, 0x1, PT ;  /* 0x000000010600780c */ /* 0x000fe40003f05270 */
[----:B------:R-:W-:Y:S01]  /*3e60*/  ISETP.NE.AND P2, PT, R26, 0x1, PT ;  /* 0x000000011a00780c */ /* 0x000fe20003f45270 */
[----:B----4-:R-:W-:Y:S01]  /*3e70*/  IMAD.HI.U32 R36, R19, R16, RZ ;  /* 0x0000001013247227 */ /* 0x010fe200078e00ff */
[----:B------:R-:W-:Y:S02]  /*3e80*/  SHF.R.U32.HI R37, RZ, R18, R37 ;  /* 0x00000012ff257219 */ /* 0x000fe40000011625 */
[----:B------:R-:W-:Y:S01]  /*3e90*/  ISETP.NE.AND P4, PT, R2, 0x1, PT ;  /* 0x000000010200780c */ /* 0x000fe20003f85270 */
[----:B------:R-:W-:Y:S01]  /*3ea0*/  IMAD.HI.U32 R38, R13, R16, RZ ;  /* 0x000000100d267227 */ /* 0x000fe200078e00ff */
[----:B------:R-:W-:Y:S02]  /*3eb0*/  SHF.R.U32.HI R36, RZ, R17, R36 ;  /* 0x00000011ff247219 */ /* 0x000fe40000011624 */
[----:B------:R-:W-:Y:S01]  /*3ec0*/  SEL R3, R22, R37, !P0 ;  /* 0x0000002516037207 */ /* 0x000fe20004000000 */
[C---:B------:R-:W-:Y:S01]  /*3ed0*/  IMAD.HI.U32 R37, R8.reuse, R7, RZ ;  /* 0x0000000708257227 */ /* 0x040fe200078e00ff */
[----:B------:R-:W-:Y:S02]  /*3ee0*/  SEL R11, R19, R36, !P4 ;  /* 0x00000024130b7207 */ /* 0x000fe40006000000 */
[----:B------:R-:W-:Y:S01]  /*3ef0*/  SHF.R.U32.HI R38, RZ, R17, R38 ;  /* 0x00000011ff267219 */ /* 0x000fe20000011626 */
[----:B------:R-:W-:Y:S01]  /*3f00*/  IMAD.HI.U32 R40, R3, R4, RZ ;  /* 0x0000000403287227 */ /* 0x000fe200078e00ff */
[----:B------:R-:W-:Y:S03]  /*3f10*/  SHF.R.U32.HI R37, RZ, R18, R37 ;  /* 0x00000012ff257219 */ /* 0x000fe60000011625 */
[----:B------:R-:W-:Y:S01]  /*3f20*/  IMAD.HI.U32 R36, R11, R4, RZ ;  /* 0x000000040b247227 */ /* 0x000fe200078e00ff */
[----:B------:R-:W-:Y:S02]  /*3f30*/  @P2 SHF.R.U32.HI R3, RZ, R5, R40 ;  /* 0x00000005ff032219 */ /* 0x000fe40000011628 */
[----:B------:R-:W-:Y:S02]  /*3f40*/  SEL R9, R8, R37, !P0 ;  /* 0x0000002508097207 */ /* 0x000fe40004000000 */
[----:B------:R-:W-:Y:S01]  /*3f50*/  @P2 SHF.R.U32.HI R11, RZ, R5, R36 ;  /* 0x00000005ff0b2219 */ /* 0x000fe20000011624 */
[C---:B------:R-:W-:Y:S01]  /*3f60*/  IMAD R10, R26.reuse, R3, RZ ;  /* 0x000000031a0a7224 */ /* 0x040fe200078e02ff */
[----:B------:R-:W-:Y:S01]  /*3f70*/  SEL R3, R13, R38, !P4 ;  /* 0x000000260d037207 */ /* 0x000fe20006000000 */
[C---:B------:R-:W-:Y:S03]  /*3f80*/  IMAD.HI.U32 R14, R9.reuse, R4, RZ ;  /* 0x00000004090e7227 */ /* 0x040fe600078e00ff */
[----:B------:R-:W-:Y:S01]  /*3f90*/  ISETP.GE.AND P0, PT, R9, R10, PT ;  /* 0x0000000a0900720c */ /* 0x000fe20003f06270 */
[C---:B------:R-:W-:Y:S01]  /*3fa0*/  IMAD R12, R26.reuse, R11, RZ ;  /* 0x0000000b1a0c7224 */ /* 0x040fe200078e02ff */
[-C--:B------:R-:W-:Y:S04]  /*3fb0*/  SHF.R.U32.HI R14, RZ, R5.reuse, R14 ;  /* 0x00000005ff0e7219 */ /* 0x080fe8000001160e */
[----:B------:R-:W-:Y:S02]  /*3fc0*/  ISETP.GE.OR P0, PT, R3, R12, P0 ;  /* 0x0000000c0300720c */ /* 0x000fe40000706670 */
[----:B------:R-:W-:Y:S05]  /*3fd0*/  SEL R15, R9, R14, !P2 ;  /* 0x0000000e090f7207 */ /* 0x000fea0005000000 */
[----:B------:R-:W-:Y:S04]  /*3fe0*/  IMAD.MOV R14, RZ, RZ, -R15 ;  /* 0x000000ffff0e7224 */ /* 0x000fe800078e0a0f */
[----:B------:R-:W-:Y:S02]  /*3ff0*/  IMAD R14, R26, R14, R9 ;  /* 0x0000000e1a0e7224 */ /* 0x000fe400078e0209 */
[C---:B------:R-:W-:Y:S05]  /*4000*/  @!P0 IMAD.HI.U32 R10, R3.reuse, R4, RZ ;  /* 0x00000004030a8227 */ /* 0x040fea00078e00ff */
[----:B------:R-:W-:Y:S04]  /*4010*/  @!P0 SHF.R.U32.HI R10, RZ, R5, R10 ;  /* 0x00000005ff0a8219 */ /* 0x000fe8000001160a */
[----:B------:R-:W-:Y:S01]  /*4020*/  @!P0 SEL R0, R3, R10, !P2 ;  /* 0x0000000a03008207 */ /* 0x000fe20005000000 */
[----:B------:R-:W-:Y:S03]  /*4030*/  IMAD.MOV R10, RZ, RZ, -R3 ;  /* 0x000000ffff0a7224 */ /* 0x000fe600078e0a03 */
[----:B------:R-:W-:Y:S01]  /*4040*/  @!P0 IADD3 R15, PT, PT, R15, -R0, RZ ;  /* 0x800000000f0f8210 */ /* 0x000fe20007ffe0ff */
[----:B------:R-:W-:Y:S01]  /*4050*/  @!P0 IMAD R0, R11, R14, R0 ;  /* 0x0000000e0b008224 */ /* 0x000fe200078e0200 */
[----:B------:R-:W-:Y:S01]  /*4060*/  IADD3 R11, PT, PT, -R9, RZ, RZ ;  /* 0x000000ff090b7210 */ /* 0x000fe20007ffe1ff */
[----:B------:R-:W-:Y:S02]  /*4070*/  IMAD R13, R2, R10, R13 ;  /* 0x0000000a020d7224 */ /* 0x000fe400078e020d */
[----:B------:R-:W-:Y:S02]  /*4080*/  @!P0 IMAD R9, R15, R26, R3 ;  /* 0x0000001a0f098224 */ /* 0x000fe400078e0203 */
[----:B------:R-:W-:Y:S02]  /*4090*/  @!P0 IMAD.MOV.U32 R3, RZ, RZ, R0 ;  /* 0x000000ffff038224 */ /* 0x000fe400078e0000 */
[----:B------:R-:W-:Y:S02]  /*40a0*/  IMAD R8, R6, R11, R8 ;  /* 0x0000000b06087224 */ /* 0x000fe400078e0208 */
[----:B------:R-:W-:Y:S02]  /*40b0*/  IMAD R13, R3, R2, R13 ;  /* 0x00000002030d7224 */ /* 0x000fe400078e020d */
[----:B------:R-:W-:Y:S02]  /*40c0*/  IMAD R8, R9, R6, R8 ;  /* 0x0000000609087224 */ /* 0x000fe400078e0208 */
.L_x_67:
[----:B------:R-:W-:Y:S05]  /*40d0*/  BRA.U UP1, `(.L_x_68) ;  /* 0x0000000101107547 */ /* 0x000fea000b800000 */
[----:B------:R-:W-:Y:S04]  /*40e0*/  MOV R0, UR6 ;  /* 0x0000000600007c02 */ /* 0x000fe80008000f00 */
[----:B------:R-:W-:Y:S04]  /*40f0*/  SHF.L.U32 R3, R0, 0x1f, RZ ;  /* 0x0000001f00037819 */ /* 0x000fe800000006ff */
[----:B------:R-:W2:Y:S02]  /*4100*/  SYNCS.PHASECHK.TRANS64.TRYWAIT P0, [UR7+0x58], R3 ;  /* 0x00005803ff0075a7 */ /* 0x000ea40008001107 */
[----:B--2---:R-:W-:Y:S05]  /*4110*/  @!P0 BRA `(.L_x_69) ;  /* 0x0000003400b88947 */ /* 0x004fea0003800000 */
.L_x_68:
[----:B------:R-:W-:Y:S02]  /*4120*/  R2UR UR11, R21 ;  /* 0x00000000150b72ca */ /* 0x000fe400000e0000 */
[----:B------:R-:W-:Y:S02]  /*4130*/  R2UR UR10, R20 ;  /* 0x00000000140a72ca */ /* 0x000fe400000e0000 */
[----:B------:R-:W-:Y:S04]  /*4140*/  ISETP.NE.U32.AND P2, PT, RZ, UR4, PT ;  /* 0x00000004ff007c0c */ /* 0x000fe8000bf45070 */
[----:B------:R-:W-:Y:S05]  /*4150*/  ISETP.NE.AND.EX P2, PT, RZ, UR5, PT, P2 ;  /* 0x00000005ff007c0c */ /* 0x000fea000bf45320 */
[----:B------:R-:W-:Y:S02]  /*4160*/  USHF.L.U32 UR11, UR11, 0x6, URZ ;  /* 0x000000060b0b7899 */ /* 0x000fe400080006ff */
[----:B------:R-:W-:Y:S01]  /*4170*/  USHF.L.U32 UR10, UR10, 0x6, URZ ;  /* 0x000000060a0a7899 */ /* 0x000fe200080006ff */
[----:B------:R-:W-:Y:S11]  /*4180*/  BRA.U !UP4, `(.L_x_70) ;  /* 0x000000010c347547 */ /* 0x000ff6000b800000 */
[----:B------:R-:W-:Y:S01]  /*4190*/  UPLOP3.LUT UP0, UPT, UPT, UPT, UP3, 0x80, 0x8 ;  /* 0x000000000008789c */ /* 0x000fe20003f0f030 */
[----:B--2---:R-:W-:Y:S02]  /*41a0*/  HFMA2 R0, -RZ, RZ, 0, 5.9604644775390625e-08 ;  /* 0x00000001ff007431 */ /* 0x004fe400000001ff */
[----:B------:R-:W-:Y:S03]  /*41b0*/  IMAD.MOV.U32 R67, RZ, RZ, 0x1 ;  /* 0x00000001ff437424 */ /* 0x000fe600078e00ff */
[----:B------:R-:W-:Y:S05]  /*41c0*/  PLOP3.LUT P0, PT, PT, PT, UP0, 0x80, 0x8 ;  /* 0x000000000008781c */ /* 0x000fea0003f0f008 */
[----:B------:R-:W2:Y:S01]  /*41d0*/  @UP0 LDCU.64 UR14, c[0x0][0x888] ;  /* 0x00011100ff0e07ac */ /* 0x000ea20008000a00 */
[----:B------:R-:W-:Y:S07]  /*41e0*/  @UP0 UIMAD UR8, UR36, UR4, URZ ;  /* 0x00000004240802a4 */ /* 0x000fee000f8e02ff */
[----:B------:R-:W-:Y:S01]  /*41f0*/  @!P0 PRMT R67, R0, 0x7610, R67 ;  /* 0x0000761000438816 */ /* 0x000fe20000000043 */
[----:B--2---:R-:W-:Y:S03]  /*4200*/  @UP0 UIMAD.WIDE UR14, UR8, 0x4, UR14 ;  /* 0x00000004080e08a5 */ /* 0x004fe6000f8e020e */
[----:B------:R-:W2:Y:S03]  /*4210*/  @!UP0 LDCU UR8, c[0x0][0x880] ;  /* 0x00011000ff0887ac */ /* 0x000ea60008000800 */
[----:B------:R-:W-:Y:S01]  /*4220*/  IMAD.U32 R10, RZ, RZ, UR14 ;  /* 0x0000000eff0a7e24 */ /* 0x000fe2000f8e00ff */
[----:B------:R-:W-:Y:S05]  /*4230*/  MOV R11, UR15 ;  /* 0x0000000f000b7c02 */ /* 0x000fea0008000f00 */
[----:B------:R3:W5:Y:S02]  /*4240*/  @P0 LDG.E R35, desc[UR46][R10.64] ;  /* 0x0000002e0a230981 */ /* 0x000764000c1e1900 */
[----:B--23--:R-:W-:Y:S07]  /*4250*/  @!P0 IMAD.U32 R35, RZ, RZ, UR8 ;  /* 0x00000008ff238e24 */ /* 0x00cfee000f8e00ff */
.L_x_70:
[----:B-----5:R-:W-:Y:S01]  /*4260*/  @!P2 FSETP.EQ.AND P0, PT, R35, RZ, PT ;  /* 0x000000ff2300a20b */ /* 0x020fe20003f02000 */
[----:B------:R-:W-:Y:S01]  /*4270*/  @!UPT UIADD3 URZ, UPT, UPT, URZ, URZ, URZ ;  /* 0x000000fffffff290 */ /* 0x000fe2000fffe0ff */
[----:B------:R-:W-:Y:S11]  /*4280*/  @!P2 BRA `(.L_x_71) ;  /* 0x000000000014a947 */ /* 0x000ff60003800000 */
[----:B------:R-:W-:Y:S02]  /*4290*/  LOP3.LUT P2, RZ, R67, 0xff, RZ, 0xc0, !PT ;  /* 0x000000ff43ff7812 */ /* 0x000fe4000784c0ff */
[----:B------:R-:W-:Y:S04]  /*42a0*/  PLOP3.LUT P0, PT, PT, PT, UP0, 0x80, 0x8 ;  /* 0x000000000008781c */ /* 0x000fe80003f0f008 */
[----:B------:R-:W-:Y:S07]  /*42b0*/  PLOP3.LUT P0, PT, P0, PT, PT, 0x8, 0x80 ;  /* 0x000000000080781c */ /* 0x000fee000070e170 */
[----:B------:R-:W-:Y:S11]  /*42c0*/  @P2 FSETP.EQ.AND P0, PT, R35, RZ, PT ;  /* 0x000000ff2300220b */ /* 0x000ff60003f02000 */
[----:B------:R-:W-:Y:S02]  /*42d0*/  @!UPT UIADD3 URZ, UPT, UPT, URZ, URZ, URZ ;  /* 0x000000fffffff290 */ /* 0x000fe4000fffe0ff */
.L_x_71:
[----:B------:R-:W-:Y:S01]  /*42e0*/  ULEA UR15, UR13, UR7, 0x3 ;  /* 0x000000070d0f7291 */ /* 0x000fe2000f8e18ff */
[----:B--2---:R-:W-:Y:S02]  /*42f0*/  SHF.L.U32 R3, R34, 0x1f, RZ ;  /* 0x0000001f22037819 */ /* 0x004fe400000006ff */
[----:B------:R-:W-:Y:S04]  /*4300*/  ELECT P4, URZ, PT ;  /* 0x0000000000ff782f */ /* 0x000fe80003880000 */
[----:B------:R-:W-:Y:S02]  /*4310*/  PLOP3.LUT P4, PT, P0, P4, PT, 0xf2, 0x2f ;  /* 0x00000000002f781c */ /* 0x000fe40000789e72 */
[----:B------:R-:W2:Y:S11]  /*4320*/  SYNCS.PHASECHK.TRANS64.TRYWAIT P2, [UR15+0x38], R3 ;  /* 0x00003803ff0075a7 */ /* 0x000eb6000804110f */
[----:B-1----:R-:W-:Y:S05]  /*4330*/  @!P4 IADD3 R20, P0, PT, R32, 0x580, RZ ;  /* 0x000005802014c810 */ /* 0x002fea0007f1e0ff */
[----:B------:R-:W-:Y:S01]  /*4340*/  @!P4 IMAD.X R12, RZ, RZ, R33, P0 ;  /* 0x000000ffff0cc224 */ /* 0x000fe200000e0621 */
[----:B--2---:R-:W-:Y:S07]  /*4350*/  @!P2 BRA `(.L_x_72) ;  /* 0x000000340040a947 */ /* 0x004fee0003800000 */
.L_x_139:
[----:B------:R-:W2:Y:S01]  /*4360*/  LDC.64 R14, c[0x0][0xb10] ;  /* 0x0002c400ff0e7b82 */ /* 0x000ea20000000a00 */
[----:B------:R-:W-:Y:S01]  /*4370*/  @!P4 R2UR UR8, R12 ;  /* 0x000000000c08c2ca */ /* 0x000fe200000e0000 */
[----:B------:R-:W-:Y:S01]  /*4380*/  VOTEU.ALL UP2, P4 ;  /* 0x0000000000ff7886 */ /* 0x000fe20002040000 */
[----:B------:R-:W-:Y:S01]  /*4390*/  @!P4 R2UR UR9, R20 ;  /* 0x000000001409c2ca */ /* 0x000fe200000e0000 */
[----:B------:R-:W-:Y:S01]  /*43a0*/  VOTEU.ALL UP1, P4 ;  /* 0x0000000000ff7886 */ /* 0x000fe20002020000 */
[----:B------:R-:W-:Y:S03]  /*43b0*/  UMOV UR20, 0x0 ;  /* 0x0000000000147882 */ /* 0x000fe60000000000 */
[----:B------:R-:W3:Y:S01]  /*43c0*/  LDC.64 R10, c[0x0][0xb18] ;  /* 0x0002c600ff0a7b82 */ /* 0x000ee20000000a00 */
[----:B------:R-:W-:Y:S01]  /*43d0*/  UMOV UR21, 0x10000000 ;  /* 0x1000000000157882 */ /* 0x000fe20000000000 */
[----:B------:R-:W-:Y:S01]  /*43e0*/  UMOV UR12, UR36 ;  /* 0x00000024000c7c82 */ /* 0x000fe20008000000 */
[----:B------:R-:W-:Y:S01]  /*43f0*/  UIADD3 UR14, UPT, UPT, UR13, 0x1, URZ ;  /* 0x000000010d0e7890 */ /* 0x000fe2000fffe0ff */
[----:B------:R-:W-:Y:S01]  /*4400*/  @P3 SHF.R.U32.HI R24, RZ, 0x10, R29 ;  /* 0x00000010ff183819 */ /* 0x000fe2000001161d */
[----:B------:R-:W-:Y:S03]  /*4410*/  VIADD R27, R27, 0x1 ;  /* 0x000000011b1b7836 */ /* 0x000fe60000000000 */
[----:B-1----:R-:W1:Y:S01]  /*4420*/  @!P1 LDC R0, c[0x0][0xb20] ;  /* 0x0002c800ff009b82 */ /* 0x002e620000000800 */
[----:B------:R-:W-:Y:S01]  /*4430*/  UISETP.NE.AND UP5, UPT, UR14, 0x3, UPT ;  /* 0x000000030e00788c */ /* 0x000fe2000bfa5270 */
[----:B------:R-:W-:Y:S01]  /*4440*/  IMAD.U32 R21, RZ, RZ, UR8 ;  /* 0x00000008ff157e24 */ /* 0x000fe2000f8e00ff */
[----:B------:R-:W-:Y:S05]  /*4450*/  @!UP2 ULEA UR8, UR13, UR7, 0xd ;  /* 0x000000070d08a291 */ /* 0x000fea000f8e68ff */
[----:B------:R-:W5:Y:S01]  /*4460*/  @!P1 LDC R3, c[0x0][0xb0c] ;  /* 0x0002c300ff039b82 */ /* 0x000f620000000800 */
[----:B------:R-:W-:Y:S01]  /*4470*/  IMAD.U32 R20, RZ, RZ, UR9 ;  /* 0x00000009ff147e24 */ /* 0x000fe2000f8e00ff */
[----:B------:R-:W-:Y:S01]  /*4480*/  UIADD3 UR9, UPT, UPT, UR15, 0x20, URZ ;  /* 0x000000200f097890 */ /* 0x000fe2000fffe0ff */
[----:B------:R-:W-:Y:S01]  /*4490*/  @!P4 R2UR UR19, R21 ;  /* 0x000000001513c2ca */ /* 0x000fe200000e0000 */
[----:B------:R-:W-:Y:S02]  /*44a0*/  @!UP2 UIADD3 UR8, UPT, UPT, UR8, 0x400, URZ ;  /* 0x000004000808a890 */ /* 0x000fe4000fffe0ff */
[----:B------:R-:W-:Y:S01]  /*44b0*/  @!P4 R2UR UR18, R20 ;  /* 0x000000001412c2ca */ /* 0x000fe200000e0000 */
[----:B------:R-:W-:Y:S01]  /*44c0*/  @!P4 IMAD.MOV.U32 R20, RZ, RZ, 0x2000 ;  /* 0x00002000ff14c424 */ /* 0x000fe200078e00ff */
[----:B------:R-:W-:Y:S02]  /*44d0*/  UPRMT UR16, UR37, 0x654, UR9 ;  /* 0x0000065425107896 */ /* 0x000fe40008000009 */
[----:B------:R-:W-:Y:S02]  /*44e0*/  USEL UR17, URZ, 0x1, UP5 ;  /* 0x00000001ff117887 */ /* 0x000fe4000a800000 */
[----:B------:R-:W-:Y:S04]  /*44f0*/  USEL UR14, UR14, URZ, UP5 ;  /* 0x000000ff0e0e7287 */ /* 0x000fe8000a800000 */
[----:B------:R-:W-:Y:S01]  /*4500*/  ULEA UR13, UR14, UR7, 0x3 ;  /* 0x000000070e0d7291 */ /* 0x000fe2000f8e18ff */
[----:B------:R-:W-:Y:S02]  /*4510*/  LOP3.LUT R34, R34, UR17, RZ, 0x3c, !PT ;  /* 0x0000001122227c12 */ /* 0x000fe4000f8e3cff */
[----:B------:R1:W-:Y:S01]  /*4520*/  @!UP1 UTMALDG.3D [UR8], [UR18], desc[UR20] ;  /* 0x00001408120095b4 */ /* 0x0003e20008011000 */
[----:B------:R1:W-:Y:S01]  /*4530*/  @!P4 SYNCS.ARRIVE.TRANS64.RED.A0TR RZ, [UR15+0x20], R20 ;  /* 0x00002014ffffc9a7 */ /* 0x0003e2000830040f */
[----:B------:R-:W-:Y:S02]  /*4540*/  SHF.L.U32 R12, R34, 0x1f, RZ ;  /* 0x0000001f220c7819 */ /* 0x000fe400000006ff */
[----:B-----5:R-:W-:Y:S01]  /*4550*/  @!P1 ISETP.NE.AND P2, PT, R3, 0x1, PT ;  /* 0x000000010300980c */ /* 0x020fe20003f45270 */
[C---:B--2---:R-:W-:Y:S01]  /*4560*/  @!P1 IMAD.HI.U32 R14, R13.reuse, R14, RZ ;  /* 0x0000000e0d0e9227 */ /* 0x044fe200078e00ff */
[----:B---3--:R-:W-:Y:S03]  /*4570*/  @!P1 ISETP.NE.AND P0, PT, R10, 0x1, PT ;  /* 0x000000010a00980c */ /* 0x008fe60003f05270 */
[C---:B------:R-:W-:Y:S01]  /*4580*/  @!P1 IMAD.HI.U32 R11, R8.reuse, R11, RZ ;  /* 0x0000000b080b9227 */ /* 0x040fe200078e00ff */
[----:B------:R-:W-:Y:S04]  /*4590*/  @!P1 SHF.R.U32.HI R14, RZ, R15, R14 ;  /* 0x0000000fff0e9219 */ /* 0x000fe8000001160e */
[----:B-1----:R-:W-:Y:S01]  /*45a0*/  @!P1 SHF.R.U32.HI R9, RZ, R0, R11 ;  /* 0x00000000ff099219 */ /* 0x002fe2000001160b */
[----:B------:R-:W-:Y:S01]  /*45b0*/  SYNCS.ARRIVE.TRANS64.RED.A1T0 RZ, [UR16], RZ ;  /* 0x000000ffffff79a7 */ /* 0x000fe20008100410 */
[----:B------:R-:W-:Y:S02]  /*45c0*/  @!P1 SEL R14, R13, R14, !P2 ;  /* 0x0000000e0d0e9207 */ /* 0x000fe40005000000 */
[----:B------:R-:W-:Y:S01]  /*45d0*/  @!P1 SEL R9, R8, R9, !P0 ;  /* 0x0000000908099207 */ /* 0x000fe20004000000 */
[----:B------:R-:W1:Y:S04]  /*45e0*/  SYNCS.PHASECHK.TRANS64.TRYWAIT P5, [UR13+0x38], R12 ;  /* 0x0000380cff0075a7 */ /* 0x000e6800080a110d */
[----:B------:R-:W-:Y:S02]  /*45f0*/  @!P1 IMAD.IADD R0, R9, 0x1, -R14 ;  /* 0x0000000109009824 */ /* 0x000fe400078e0a0e */
[----:B------:R-:W-:Y:S02]  /*4600*/  @!P1 IMAD.IADD R9, R14, 0x1, -R9 ;  /* 0x000000010e099824 */ /* 0x000fe400078e0a09 */
[----:B------:R-:W-:Y:S02]  /*4610*/  @!P1 IMAD R13, R0, R3, R13 ;  /* 0x00000003000d9224 */ /* 0x000fe400078e020d */
[----:B------:R-:W-:Y:S01]  /*4620*/  @!P1 IMAD R8, R9, R10, R8 ;  /* 0x0000000a09089224 */ /* 0x000fe200078e0208 */
[----:B-1----:R-:W-:Y:S06]  /*4630*/  @!P5 BRA `(.L_x_73) ;  /* 0x0000003000a0d947 */ /* 0x002fec0003800000 */
.L_x_141:
[----:B-1----:R-:W-:Y:S01]  /*4640*/  @!P4 IADD3 R3, P0, PT, R32, 0x580, RZ ;  /* 0x000005802003c810 */ /* 0x002fe20007f1e0ff */
[----:B------:R-:W-:Y:S01]  /*4650*/  UMOV UR18, 0x0 ;  /* 0x0000000000127882 */ /* 0x000fe20000000000 */
[----:B------:R-:W-:Y:S01]  /*4660*/  UMOV UR19, 0x10000000 ;  /* 0x1000000000137882 */ /* 0x000fe20000000000 */
[----:B------:R-:W-:Y:S01]  /*4670*/  VOTEU.ALL UP1, P4 ;  /* 0x0000000000ff7886 */ /* 0x000fe20002020000 */
[----:B------:R-:W-:Y:S01]  /*4680*/  @!P4 R2UR UR9, R3 ;  /* 0x000000000309c2ca */ /* 0x000fe200000e0000 */
[----:B------:R-:W-:Y:S01]  /*4690*/  @!P4 IMAD.X R0, RZ, RZ, R33, P0 ;  /* 0x000000ffff00c224 */ /* 0x000fe200000e0621 */
[----:B------:R-:W-:Y:S01]  /*46a0*/  UMOV UR12, UR36 ;  /* 0x00000024000c7c82 */ /* 0x000fe20008000000 */
[----:B------:R-:W-:Y:S01]  /*46b0*/  @P3 R2UR UR36, R24 ;  /* 0x00000000182432ca */ /* 0x000fe200000e0000 */
[----:B------:R-:W-:Y:S01]  /*46c0*/  @!UP1 ULEA UR15, UR14, UR7, 0xd ;  /* 0x000000070e0f9291 */ /* 0x000fe2000f8e68ff */
[----:B------:R-:W-:Y:S01]  /*46d0*/  ISETP.NE.AND P0, PT, R27, 0x2, PT ;  /* 0x000000021b00780c */ /* 0x000fe20003f05270 */
[----:B------:R-:W-:Y:S01]  /*46e0*/  @!UP1 UIADD3 UR10, UPT, UPT, UR10, 0x20, URZ ;  /* 0x000000200a0a9890 */ /* 0x000fe2000fffe0ff */
[----:B------:R-:W-:Y:S01]  /*46f0*/  @!P4 R2UR UR8, R0 ;  /* 0x000000000008c2ca */ /* 0x000fe200000e0000 */
[----:B------:R-:W-:Y:S01]  /*4700*/  IMAD.IADD R20, R8, 0x1, R66 ;  /* 0x0000000108147824 */ /* 0x000fe200078e0242 */
[----:B------:R-:W-:Y:S01]  /*4710*/  SEL R0, RZ, 0x1, P0 ;  /* 0x00000001ff007807 */ /* 0x000fe20000000000 */
[----:B------:R-:W-:Y:S01]  /*4720*/  IMAD.IADD R21, R13, 0x1, R68 ;  /* 0x000000010d157824 */ /* 0x000fe200078e0244 */
[----:B------:R-:W-:Y:S02]  /*4730*/  SEL R27, R27, RZ, P0 ;  /* 0x000000ff1b1b7207 */ /* 0x000fe40000000000 */
[----:B------:R-:W-:Y:S01]  /*4740*/  IMAD.U32 R10, RZ, RZ, UR9 ;  /* 0x00000009ff0a7e24 */ /* 0x000fe2000f8e00ff */
[----:B------:R-:W-:Y:S01]  /*4750*/  UIADD3 UR9, UPT, UPT, UR13, 0x20, URZ ;  /* 0x000000200d097890 */ /* 0x000fe2000fffe0ff */
[----:B------:R-:W-:Y:S03]  /*4760*/  LOP3.LUT R25, R25, R0, RZ, 0x3c, !PT ;  /* 0x0000000019197212 */ /* 0x000fe600078e3cff */
[----:B------:R-:W-:Y:S02]  /*4770*/  @!P4 R2UR UR16, R10 ;  /* 0x000000000a10c2ca */ /* 0x000fe400000e0000 */
[----:B------:R-:W-:Y:S01]  /*4780*/  IMAD.U32 R11, RZ, RZ, UR8 ;  /* 0x00000008ff0b7e24 */ /* 0x000fe2000f8e00ff */
[----:B------:R-:W-:Y:S01]  /*4790*/  @!UP1 UIADD3 UR8, UPT, UPT, UR15, 0x400, URZ ;  /* 0x000004000f089890 */ /* 0x000fe2000fffe0ff */
[----:B------:R-:W-:Y:S01]  /*47a0*/  VOTEU.ALL UP1, P4 ;  /* 0x0000000000ff7886 */ /* 0x000fe20002020000 */
[----:B------:R-:W-:Y:S02]  /*47b0*/  UPRMT UR15, UR37, 0x654, UR9 ;  /* 0x00000654250f7896 */ /* 0x000fe40008000009 */
[----:B------:R-:W-:Y:S11]  /*47c0*/  @!P4 R2UR UR17, R11 ;  /* 0x000000000b11c2ca */ /* 0x000ff600000e0000 */
[----:B------:R-:W-:Y:S02]  /*47d0*/  @!UPT UIADD3 URZ, UPT, UPT, URZ, URZ, URZ ;  /* 0x000000fffffff290 */ /* 0x000fe4000fffe0ff */
[----:B------:R2:W-:Y:S01]  /*47e0*/  @!UP1 UTMALDG.3D [UR8], [UR16], desc[UR18] ;  /* 0x00001208100095b4 */ /* 0x0005e20008011000 */
[----:B------:R2:W-:Y:S01]  /*47f0*/  @!P4 SYNCS.ARRIVE.TRANS64.RED.A0TR RZ, [UR13+0x20], R23 ;  /* 0x00002017ffffc9a7 */ /* 0x0005e2000830040d */
[----:B------:R-:W-:Y:S04]  /*4800*/  UIADD3 UR13, UPT, UPT, UR14, 0x1, URZ ;  /* 0x000000010e0d7890 */ /* 0x000fe8000fffe0ff */
[----:B------:R-:W-:Y:S04]  /*4810*/  UISETP.NE.AND UP1, UPT, UR13, 0x3, UPT ;  /* 0x000000030d00788c */ /* 0x000fe8000bf25270 */
[----:B------:R-:W-:Y:S02]  /*4820*/  USEL UR14, URZ, 0x1, UP1 ;  /* 0x00000001ff0e7887 */ /* 0x000fe40008800000 */
[----:B------:R-:W-:Y:S02]  /*4830*/  USEL UR13, UR13, URZ, UP1 ;  /* 0x000000ff0d0d7287 */ /* 0x000fe40008800000 */
[----:B------:R-:W-:Y:S02]  /*4840*/  UPLOP3.LUT UP1, UPT, UPT, UPT, UPT, 0x80, 0x8 ;  /* 0x000000000008789c */ /* 0x000fe40003f2f070 */
[----:B------:R-:W-:Y:S01]  /*4850*/  LOP3.LUT R34, R34, UR14, RZ, 0x3c, !PT ;  /* 0x0000000e22227c12 */ /* 0x000fe2000f8e3cff */
[----:B------:R-:W-:Y:S01]  /*4860*/  SYNCS.ARRIVE.TRANS64.RED.A1T0 RZ, [UR15], RZ ;  /* 0x000000ffffff79a7 */ /* 0x000fe2000810040f */
[----:B------:R-:W-:Y:S07]  /*4870*/  @P3 BRA `(.L_x_74) ;  /* 0xfffffff4001c3947 */ /* 0x000fee000383ffff */
[----:B------:R-:W-:Y:S01]  /*4880*/  UIADD3 UR7, UPT, UPT, UR7, 0x38, URZ ;  /* 0x0000003807077890 */ /* 0x000fe2000fffe0ff */
[----:B------:R-:W-:-:S03]  /*4890*/  SHF.L.U32 R3, R34, 0x1f, RZ ;  /* 0x0000001f22037819 */ /* 0x000fc600000006ff */
[----:B------:R-:W-:-:S09]  /*48a0*/  ULEA UR4, UR13, UR7, 0x3 ;  /* 0x000000070d047291 */ /* 0x000fd2000f8e18ff */
[----:B------:R-:W1:Y:S02]  /*48b0*/  SYNCS.PHASECHK.TRANS64.TRYWAIT P0, [UR4], R3 ;  /* 0x00000003ff0075a7 */ /* 0x000e640008001104 */
[----:B-1----:R-:W-:Y:S05]  /*48c0*/  @!P0 BRA `(.L_x_75) ;  /* 0x0000003000148947 */ /* 0x002fea0003800000 */
.L_x_143:
        /* <DEDUP_REMOVED lines=9> */
.L_x_145:
[----:B------:R-:W-:-:S04]  /*4960*/  UIADD3 UR5, UPT, UPT, UR5, 0x1, URZ ;  /* 0x0000000105057890 */ /* 0x000fc8000fffe0ff */
[----:B------:R-:W-:-:S04]  /*4970*/  UISETP.NE.AND UP0, UPT, UR5, 0x3, UPT ;  /* 0x000000030500788c */ /* 0x000fc8000bf05270 */
[----:B------:R-:W-:Y:S02]  /*4980*/  USEL UR4, URZ, 0x1, UP0 ;  /* 0x00000001ff047887 */ /* 0x000fe40008000000 */
[----:B------:R-:W-:-:S04]  /*4990*/  USEL UR5, UR5, URZ, UP0 ;  /* 0x000000ff05057287 */ /* 0x000fc80008000000 */
[----:B------:R-:W-:Y:S01]  /*49a0*/  ULEA UR5, UR5, UR7, 0x3 ;  /* 0x0000000705057291 */ /* 0x000fe2000f8e18ff */
[----:B-1----:R-:W-:-:S04]  /*49b0*/  LOP3.LUT R3, R34, UR4, RZ, 0x3c, !PT ;  /* 0x0000000422037c12 */ /* 0x002fc8000f8e3cff */
[----:B------:R-:W-:Y:S01]  /*49c0*/  SHF.L.U32 R3, R3, 0x1f, RZ ;  /* 0x0000001f03037819 */ /* 0x000fe200000006ff */
[----:B------:R-:W-:-:S07]  /*49d0*/  IMAD.U32 R0, RZ, RZ, UR5 ;  /* 0x00000005ff007e24 */ /* 0x000fce000f8e00ff */
.L_x_77:
[----:B-1----:R1:W3:Y:S02]  /*49e0*/  SYNCS.PHASECHK.TRANS64.TRYWAIT P0, [R0+URZ], R3 ;  /* 0x00000003000075a7 */ /* 0x0022e400080011ff */
[----:B---3--:R-:W-:Y:S05]  /*49f0*/  @!P0 NANOSLEEP.SYNCS 0x989680 ;  /* 0x009896800000895d */ /* 0x008fea0003900000 */
[----:B------:R-:W3:Y:S02]  /*4a00*/  @!P0 SYNCS.PHASECHK.TRANS64 P0, [R0+URZ], R3 ;  /* 0x00000003000085a7 */ /* 0x000ee400080010ff */
[----:B--23--:R-:W-:Y:S05]  /*4a10*/  @P0 EXIT ;  /* 0x000000000000094d */ /* 0x00cfea0003800000 */
[----:B------:R-:W-:Y:S05]  /*4a20*/  BRA `(.L_x_77) ;  /* 0xfffffffc00ec7947 */ /* 0x000fea000383ffff */
.L_x_65:
[----:B------:R-:W-:-:S06]  /*4a30*/  UISETP.GE.AND UP1, UPT, UR8, 0x4, UPT ;  /* 0x000000040800788c */ /* 0x000fcc000bf26270 */
[----:B------:R-:W-:-:S13]  /*4a40*/  PLOP3.LUT P0, PT, PT, PT, UP1, 0x80, 0x8 ;  /* 0x000000000008781c */ /* 0x000fda0003f0f018 */
[----:B------:R-:W-:Y:S05]  /*4a50*/  @!P0 EXIT ;  /* 0x000000000000894d */ /* 0x000fea0003800000 */
[----:B------:R-:W-:Y:S01]  /*4a60*/  BAR.SYNC.DEFER_BLOCKING 0x6, 0xa0 ;  /* 0x0182800000007b1d */ /* 0x000fe20000010000 */
[C---:B------:R-:W-:Y:S01]  /*4a70*/  IMAD.SHL.U32 R0, R79.reuse, 0x20, RZ ;  /* 0x000000204f007824 */ /* 0x040fe200078e00ff */
[C---:B------:R-:W-:Y:S01]  /*4a80*/  R2P PR, R79.reuse, 0x6 ;  /* 0x000000064f007804 */ /* 0x040fe20000000000 */
[C---:B------:R-:W-:Y:S02]  /*4a90*/  IMAD.SHL.U32 R72, R79.reuse, 0x4, RZ ;  /* 0x000000044f487824 */ /* 0x040fe400078e00ff */
[C---:B------:R-:W-:Y:S01]  /*4aa0*/  IMAD.U32 R32, R79.reuse, 0x10000, RZ ;  /* 0x000100004f207824 */ /* 0x040fe200078e00ff */
[----:B------:R-:W-:Y:S02]  /*4ab0*/  UMOV UR48, 0x400 ;  /* 0x0000040000307882 */ /* 0x000fe40000000000 */
[----:B------:R-:W1:Y:S01]  /*4ac0*/  LDC R71, c[0x0][0x370] ;  /* 0x0000dc00ff477b82 */ /* 0x000e620000000800 */
[----:B------:R-:W-:Y:S01]  /*4ad0*/  ULEA UR48, UR37, UR48, 0x18 ;  /* 0x0000003025307291 */ /* 0x000fe2000f8ec0ff */
[C---:B------:R-:W-:Y:S01]  /*4ae0*/  LOP3.LUT R7, R0.reuse, 0xe0, RZ, 0xc0, !PT ;  /* 0x000000e000077812 */ /* 0x040fe200078ec0ff */
[----:B------:R-:W-:Y:S01]  /*4af0*/  IMAD.SHL.U32 R5, R79, 0x10, RZ ;  /* 0x000000104f057824 */ /* 0x000fe200078e00ff */
[----:B------:R-:W-:Y:S01]  /*4b00*/  LOP3.LUT R0, R0, 0x100, RZ, 0xc0, !PT ;  /* 0x0000010000007812 */ /* 0x000fe200078ec0ff */
[----:B------:R-:W-:Y:S01]  /*4b10*/  IMAD.MOV.U32 R78, RZ, RZ, 0x8 ;  /* 0x00000008ff4e7424 */ /* 0x000fe200078e00ff */
[----:B------:R-:W-:Y:S01]  /*4b20*/  LOP3.LUT R72, R7, 0x1c, R72, 0xf8, !PT ;  /* 0x0000001c07487812 */ /* 0x000fe200078ef848 */
[----:B------:R-:W-:Y:S01]  /*4b30*/  IMAD.MOV.U32 R77, RZ, RZ, 0x10 ;  /* 0x00000010ff4d7424 */ /* 0x000fe200078e00ff */
[----:B------:R-:W2:Y:S01]  /*4b40*/  LDC R28, c[0x0][0xb0c] ;  /* 0x0002c300ff1c7b82 */ /* 0x000ea20000000800 */
[----:B------:R-:W-:Y:S01]  /*4b50*/  SHF.R.U32.HI R7, RZ, 0x2, R79 ;  /* 0x00000002ff077819 */ /* 0x000fe2000001164f */
[----:B------:R-:W-:Y:S01]  /*4b60*/  IMAD.MOV.U32 R30, RZ, RZ, RZ ;  /* 0x000000ffff1e7224 */ /* 0x000fe200078e00ff */
[----:B------:R-:W-:Y:S01]  /*4b70*/  LOP3.LUT R32, R32, 0x600000, RZ, 0xc0, !PT ;  /* 0x0060000020207812 */ /* 0x000fe200078ec0ff */
[----:B------:R-:W-:Y:S01]  /*4b80*/  IMAD.MOV.U32 R76, RZ, RZ, RZ ;  /* 0x000000ffff4c7224 */ /* 0x000fe200078e00ff */
[----:B------:R-:W-:Y:S01]  /*4b90*/  LOP3.LUT R5, R0, 0x600, R5, 0xf8, !PT ;  /* 0x0000060000057812 */ /* 0x000fe200078ef805 */
[----:B------:R-:W-:Y:S01]  /*4ba0*/  IMAD.MOV.U32 R82, RZ, RZ, RZ ;  /* 0x000000ffff527224 */ /* 0x000fe200078e00ff */
[----:B------:R-:W-:Y:S01]  /*4bb0*/  LOP3.LUT R72, R72, 0x4, R7, 0x78, !PT ;  /* 0x0000000448487812 */ /* 0x000fe200078e7807 */
[----:B------:R-:W4:Y:S01]  /*4bc0*/  LDC R69, c[0x0][0xb20] ;  /* 0x0002c800ff457b82 */ /* 0x000f220000000800 */
[----:B------:R-:W3:Y:S01]  /*4bd0*/  LDS R3, [UR48+0x110] ;  /* 0x00011030ff037984 */ /* 0x000ee20008000800 */
[----:B------:R-:W-:Y:S01]  /*4be0*/  LOP3.LUT R79, R79, 0x60, RZ, 0xc0, !PT ;  /* 0x000000604f4f7812 */ /* 0x000fe200078ec0ff */
[----:B------:R-:W-:Y:S01]  /*4bf0*/  IMAD.MOV.U32 R75, RZ, RZ, RZ ;  /* 0x000000ffff4b7224 */ /* 0x000fe200078e00ff */
[----:B------:R-:W-:Y:S01]  /*4c00*/  LOP3.LUT R72, R5, R72, RZ, 0xfc, !PT ;  /* 0x0000004805487212 */ /* 0x000fe200078efcff */
[----:B------:R-:W1:Y:S01]  /*4c10*/  LDCU.64 UR54, c[0x0][0x348] ;  /* 0x00006900ff3677ac */ /* 0x000e620008000a00 */
[----:B------:R-:W-:-:S02]  /*4c20*/  SEL R78, R78, 0xfffffff8, !P1 ;  /* 0xfffffff84e4e7807 */ /* 0x000fc40004800000 */
[----:B------:R-:W1:Y:S01]  /*4c30*/  LDC R27, c[0x0][0xb30] ;  /* 0x0002cc00ff1b7b82 */ /* 0x000e620000000800 */
[----:B------:R-:W-:Y:S01]  /*4c40*/  SEL R77, R77, 0xfffffff0, !P2 ;  /* 0xfffffff04d4d7807 */ /* 0x000fe20005000000 */
[----:B------:R-:W1:Y:S01]  /*4c50*/  LDCU.64 UR38, c[0x0][0x888] ;  /* 0x00011100ff2677ac */ /* 0x000e620008000a00 */
[----:B------:R-:W1:Y:S05]  /*4c60*/  LDCU.64 UR44, c[0x0][0x890] ;  /* 0x00011200ff2c77ac */ /* 0x000e6a0008000a00 */
[----:B------:R-:W1:Y:S01]  /*4c70*/  LDC.64 R64, c[0x0][0xb10] ;  /* 0x0002c400ff407b82 */ /* 0x000e620000000a00 */
[----:B------:R-:W-:Y:S01]  /*4c80*/  UMOV UR51, 0x1 ;  /* 0x0000000100337882 */ /* 0x000fe20000000000 */
[----:B------:R-:W-:Y:S01]  /*4c90*/  UMOV UR56, URZ ;  /* 0x000000ff00387c82 */ /* 0x000fe20008000000 */
[----:B------:R-:W-:Y:S01]  /*4ca0*/  UIADD3 UR52, UPT, UPT, UR48, 0x400, URZ ;  /* 0x0000040030347890 */ /* 0x000fe2000fffe0ff */
[----:B------:R-:W-:Y:S01]  /*4cb0*/  UMOV UR50, URZ ;  /* 0x000000ff00327c82 */ /* 0x000fe20008000000 */
[----:B------:R-:W-:-:S03]  /*4cc0*/  UMOV UR49, URZ ;  /* 0x000000ff00317c82 */ /* 0x000fc60008000000 */
[----:B------:R-:W1:Y:S08]  /*4cd0*/  LDC.64 R24, c[0x0][0xb18] ;  /* 0x0002c600ff187b82 */ /* 0x000e700000000a00 */
[----:B------:R-:W1:Y:S08]  /*4ce0*/  LDC.64 R22, c[0x0][0xb28] ;  /* 0x0002ca00ff167b82 */ /* 0x000e700000000a00 */
[----:B------:R-:W1:Y:S01]  /*4cf0*/  LDC.64 R62, c[0x0][0x8b0] ;  /* 0x00022c00ff3e7b82 */ /* 0x000e620000000a00 */
[----:B---3--:R-:W-:-:S07]  /*4d00*/  IMAD.IADD R32, R3, 0x1, R32 ;  /* 0x0000000103207824 */ /* 0x008fce00078e0220 */
[----:B------:R-:W3:Y:S08]  /*4d10*/  LDC.64 R60, c[0x0][0x8a8] ;  /* 0x00022a00ff3c7b82 */ /* 0x000ef00000000a00 */
[----:B--2-4-:R-:W1:Y:S02]  /*4d20*/  LDC R70, c[0x0][0x374] ;  /* 0x0000dd00ff467b82 */ /* 0x014e640000000800 */
.L_x_108:
[C---:B------:R-:W-:Y:S02]  /*4d30*/  LEA R0, R82.reuse, UR48, 0x3 ;  /* 0x0000003052007c11 */ /* 0x040fe4000f8e18ff */
[----:B------:R-:W-:Y:S02]  /*4d40*/  SHF.L.U32 R3, R75, 0x1f, RZ ;  /* 0x0000001f4b037819 */ /* 0x000fe400000006ff */
[----:B-1----:R-:W-:Y:S02]  /*4d50*/  LEA R16, R82, UR48, 0x4 ;  /* 0x0000003052107c11 */ /* 0x002fe4000f8e20ff */
[----:B------:R-:W2:Y:S02]  /*4d60*/  SYNCS.PHASECHK.TRANS64.TRYWAIT P0, [R0+URZ+0x60], R3 ;  /* 0x00006003000075a7 */ /* 0x000ea400080011ff */
[----:B--2---:R-:W-:Y:S05]  /*4d70*/  @!P0 BRA `(.L_x_78) ;  /* 0x0000002c00188947 */ /* 0x004fea0003800000 */
.L_x_146:
[----:B------:R-:W4:Y:S01]  /*4d80*/  LDC.64 R12, c[0x0][0xb10] ;  /* 0x0002c400ff0c7b82 */ /* 0x000f220000000a00 */
[----:B------:R-:W3:Y:S01]  /*4d90*/  LDS.128 R16, [R16+0xf0] ;  /* 0x0000f00010107984 */ /* 0x000ee20000000c00 */
[----:B-1----:R-:W-:Y:S01]  /*4da0*/  ISETP.NE.AND P1, PT, R27, 0x1, PT ;  /* 0x000000011b00780c */ /* 0x002fe20003f25270 */
[----:B--2---:R-:W-:Y:S01]  /*4db0*/  VIADD R0, R0, 0x70 ;  /* 0x0000007000007836 */ /* 0x004fe20000000000 */
[----:B------:R-:W-:Y:S04]  /*4dc0*/  ISETP.GE.AND P0, PT, R26, 0x1, PT ;  /* 0x000000011a00780c */ /* 0x000fe80003f06270 */
[----:B------:R-:W1:Y:S01]  /*4dd0*/  LDC.64 R10, c[0x0][0xb18] ;  /* 0x0002c600ff0a7b82 */ /* 0x000e620000000a00 */
[----:B------:R-:W-:Y:S01]  /*4de0*/  PRMT R0, RZ, 0x654, R0 ;  /* 0x00000654ff007816 */ /* 0x000fe20000000000 */
[----:B------:R-:W-:Y:S01]  /*4df0*/  @!PT LDS RZ, [RZ] ;  /* 0x00000000fffff984 */ /* 0x000fe20000000800 */
[----:B------:R-:W-:Y:S01]  /*4e00*/  @!PT LDS RZ, [RZ] ;  /* 0x00000000fffff984 */ /* 0x000fe20000000800 */
[----:B------:R-:W-:Y:S01]  /*4e10*/  @!PT LDS RZ, [RZ] ;  /* 0x00000000fffff984 */ /* 0x000fe20000000800 */
[----:B------:R-:W-:Y:S01]  /*4e20*/  @!PT LDS RZ, [RZ] ;  /* 0x00000000fffff984 */ /* 0x000fe20000000800 */
[----:B------:R2:W-:Y:S06]  /*4e30*/  MEMBAR.ALL.CTA ;  /* 0x0000000000007992 */ /* 0x0005ec0000008000 */
[----:B--2---:R-:W2:Y:S01]  /*4e40*/  FENCE.VIEW.ASYNC.S ;  /* 0x00000000000073c6 */ /* 0x004ea20000000000 */
[----:B------:R-:W1:Y:S08]  /*4e50*/  @!P1 LDC R14, c[0x0][0xb20] ;  /* 0x0002c800ff0e9b82 */ /* 0x000e700000000800 */
[----:B------:R-:W1:Y:S01]  /*4e60*/  @!P1 LDC R9, c[0x0][0xb0c] ;  /* 0x0002c300ff099b82 */ /* 0x000e620000000800 */
[----:B--2---:R2:W-:Y:S01]  /*4e70*/  SYNCS.ARRIVE.TRANS64.RED.A1T0 RZ, [R0+URZ], RZ ;  /* 0x000000ff00ff79a7 */ /* 0x0045e200081004ff */
[----:B---3--:R-:W-:Y:S04]  /*4e80*/  LOP3.LUT P4, RZ, R18, 0x1, RZ, 0xc0, !PT ;  /* 0x0000000112ff7812 */ /* 0x008fe8000788c0ff */
[----:B------:R-:W-:Y:S09]  /*4e90*/  P2R R80, PR, RZ, 0x10 ;  /* 0x00000010ff507803 */ /* 0x000ff20000000000 */
[----:B------:R-:W-:Y:S02]  /*4ea0*/  @P4 MOV R31, R16 ;  /* 0x00000010001f4202 */ /* 0x000fe40000000f00 */
[----:B------:R-:W-:Y:S01]  /*4eb0*/  @P4 LOP3.LUT R29, R17, 0xffff, RZ, 0xc0, !PT ;  /* 0x0000ffff111d4812 */ /* 0x000fe200078ec0ff */
[----:B--2-4-:R-:W-:Y:S06]  /*4ec0*/  @!P0 BRA `(.L_x_79) ;  /* 0x0000000000a48947 */ /* 0x014fec0003800000 */
[----:B------:R-:W-:Y:S01]  /*4ed0*/  IMAD.HI.U32 R36, R70, R25, RZ ;  /* 0x0000001946247227 */ /* 0x000fe200078e00ff */
[----:B------:R-:W-:Y:S02]  /*4ee0*/  ISETP.NE.AND P0, PT, R24, 0x1, PT ;  /* 0x000000011800780c */ /* 0x000fe40003f05270 */
[----:B------:R-:W-:Y:S01]  /*4ef0*/  ISETP.NE.AND P2, PT, R26, 0x1, PT ;  /* 0x000000011a00780c */ /* 0x000fe20003f45270 */
[-C--:B------:R-:W-:Y:S01]  /*4f00*/  IMAD.HI.U32 R34, R71, R64.reuse, RZ ;  /* 0x0000004047227227 */ /* 0x080fe200078e00ff */
[----:B------:R-:W-:Y:S02]  /*4f10*/  SHF.R.U32.HI R37, RZ, R69, R36 ;  /* 0x00000045ff257219 */ /* 0x000fe40000011624 */
[----:B------:R-:W-:Y:S01]  /*4f20*/  ISETP.NE.AND P3, PT, R28, 0x1, PT ;  /* 0x000000011c00780c */ /* 0x000fe20003f65270 */
[----:B------:R-:W-:Y:S01]  /*4f30*/  IMAD.HI.U32 R40, R29, R25, RZ ;  /* 0x000000191d287227 */ /* 0x000fe200078e00ff */
[----:B------:R-:W-:Y:S02]  /*4f40*/  SHF.R.U32.HI R34, RZ, R65, R34 ;  /* 0x00000041ff227219 */ /* 0x000fe40000011622 */
[----:B------:R-:W-:Y:S01]  /*4f50*/  SEL R3, R70, R37, !P0 ;  /* 0x0000002546037207 */ /* 0x000fe20004000000 */
[----:B------:R-:W-:Y:S01]  /*4f60*/  IMAD.HI.U32 R38, R31, R64, RZ ;  /* 0x000000401f267227 */ /* 0x000fe200078e00ff */
[----:B------:R-:W-:Y:S03]  /*4f70*/  SEL R7, R71, R34, !P3 ;  /* 0x0000002247077207 */ /* 0x000fe60005800000 */
[-C--:B------:R-:W-:Y:S01]  /*4f80*/  IMAD.HI.U32 R34, R3, R22.reuse, RZ ;  /* 0x0000001603227227 */ /* 0x080fe200078e00ff */
[----:B------:R-:W-:Y:S03]  /*4f90*/  SHF.R.U32.HI R38, RZ, R65, R38 ;  /* 0x00000041ff267219 */ /* 0x000fe60000011626 */
[----:B------:R-:W-:Y:S01]  /*4fa0*/  IMAD.HI.U32 R36, R7, R22, RZ ;  /* 0x0000001607247227 */ /* 0x000fe200078e00ff */
[----:B------:R-:W-:Y:S02]  /*4fb0*/  @P2 SHF.R.U32.HI R3, RZ, R23, R34 ;  /* 0x00000017ff032219 */ /* 0x000fe40000011622 */
[----:B------:R-:W-:Y:S02]  /*4fc0*/  SHF.R.U32.HI R34, RZ, R69, R40 ;  /* 0x00000045ff227219 */ /* 0x000fe40000011628 */
[----:B------:R-:W-:Y:S01]  /*4fd0*/  @P2 SHF.R.U32.HI R7, RZ, R23, R36 ;  /* 0x00000017ff072219 */ /* 0x000fe20000011624 */
[C---:B------:R-:W-:Y:S01]  /*4fe0*/  IMAD R2, R26.reuse, R3, RZ ;  /* 0x000000031a027224 */ /* 0x040fe200078e02ff */
[----:B------:R-:W-:Y:S02]  /*4ff0*/  SEL R5, R29, R34, !P0 ;  /* 0x000000221d057207 */ /* 0x000fe40004000000 */
[----:B------:R-:W-:Y:S01]  /*5000*/  SEL R3, R31, R38, !P3 ;  /* 0x000000261f037207 */ /* 0x000fe20005800000 */
[----:B------:R-:W-:Y:S01]  /*5010*/  IMAD R4, R26, R7, RZ ;  /* 0x000000071a047224 */ /* 0x000fe200078e02ff */
[C---:B------:R-:W-:Y:S01]  /*5020*/  ISETP.GE.AND P0, PT, R5.reuse, R2, PT ;  /* 0x000000020500720c */ /* 0x040fe20003f06270 */
[----:B------:R-:W-:Y:S03]  /*5030*/  IMAD.HI.U32 R6, R5, R22, RZ ;  /* 0x0000001605067227 */ /* 0x000fe600078e00ff */
[----:B------:R-:W-:Y:S01]  /*5040*/  ISETP.GE.OR P0, PT, R3, R4, P0 ;  /* 0x000000040300720c */ /* 0x000fe20000706670 */
[----:B------:R-:W-:Y:S01]  /*5050*/  IMAD.MOV R4, RZ, RZ, -R3 ;  /* 0x000000ffff047224 */ /* 0x000fe200078e0a03 */
[-C--:B------:R-:W-:Y:S03]  /*5060*/  SHF.R.U32.HI R6, RZ, R23.reuse, R6 ;  /* 0x00000017ff067219 */ /* 0x080fe60000011606 */
[----:B------:R-:W-:Y:S01]  /*5070*/  IMAD R31, R28, R4, R31 ;  /* 0x000000041c1f7224 */ /* 0x000fe200078e021f */
[----:B------:R-:W-:Y:S05]  /*5080*/  SEL R15, R5, R6, !P2 ;  /* 0x00000006050f7207 */ /* 0x000fea0005000000 */
[----:B------:R-:W-:Y:S02]  /*5090*/  IMAD.MOV R6, RZ, RZ, -R15 ;  /* 0x000000ffff067224 */ /* 0x000fe400078e0a0f */
[C---:B------:R-:W-:Y:S04]  /*50a0*/  @!P0 IMAD.HI.U32 R2, R3.reuse, R22, RZ ;  /* 0x0000001603028227 */ /* 0x040fe800078e00ff */
[----:B------:R-:W-:Y:S01]  /*50b0*/  IMAD R6, R26, R6, R5 ;  /* 0x000000061a067224 */ /* 0x000fe200078e0205 */
[----:B------:R-:W-:Y:S04]  /*50c0*/  @!P0 SHF.R.U32.HI R2, RZ, R23, R2 ;  /* 0x00000017ff028219 */ /* 0x000fe80000011602 */
[----:B------:R-:W-:Y:S02]  /*50d0*/  @!P0 SEL R0, R3, R2, !P2 ;  /* 0x0000000203008207 */ /* 0x000fe40005000000 */
[----:B------:R-:W-:Y:S02]  /*50e0*/  IADD3 R2, PT, PT, -R5, RZ, RZ ;  /* 0x000000ff05027210 */ /* 0x000fe40007ffe1ff */
[----:B------:R-:W-:Y:S01]  /*50f0*/  @!P0 IADD3 R8, PT, PT, R15, -R0, RZ ;  /* 0x800000000f088210 */ /* 0x000fe20007ffe0ff */
[----:B------:R-:W-:Y:S02]  /*5100*/  @!P0 IMAD R0, R7, R6, R0 ;  /* 0x0000000607008224 */ /* 0x000fe400078e0200 */
[----:B------:R-:W-:Y:S02]  /*5110*/  IMAD R29, R24, R2, R29 ;  /* 0x00000002181d7224 */ /* 0x000fe400078e021d */
[----:B------:R-:W-:Y:S02]  /*5120*/  @!P0 IMAD R5, R8, R26, R3 ;  /* 0x0000001a08058224 */ /* 0x000fe400078e0203 */
[----:B------:R-:W-:Y:S04]  /*5130*/  @!P0 IMAD.MOV.U32 R3, RZ, RZ, R0 ;  /* 0x000000ffff038224 */ /* 0x000fe800078e0000 */
[----:B------:R-:W-:Y:S02]  /*5140*/  IMAD R31, R3, R28, R31 ;  /* 0x0000001c031f7224 */ /* 0x000fe400078e021f */
[----:B------:R-:W-:Y:S07]  /*5150*/  IMAD R29, R5, R24, R29 ;  /* 0x00000018051d7224 */ /* 0x000fee00078e021d */
.L_x_79:
[----:B-1----:R-:W-:Y:S01]  /*5160*/  @!P1 ISETP.NE.AND P0, PT, R10, 0x1, PT ;  /* 0x000000010a00980c */ /* 0x002fe20003f05270 */
[----:B------:R-:W-:Y:S01]  /*5170*/  @!P1 IMAD.HI.U32 R0, R31, R12, RZ ;  /* 0x0000000c1f009227 */ /* 0x000fe200078e00ff */
[----:B------:R-:W-:Y:S01]  /*5180*/  @!P1 ISETP.NE.AND P2, PT, R9, 0x1, PT ;  /* 0x000000010900980c */ /* 0x000fe20003f45270 */
[----:B------:R-:W-:Y:S01]  /*5190*/  ULOP3.LUT UP0, URZ, UR52, 0x3f0, URZ, 0xc0, !UPT ;  /* 0x000003f034ff7892 */ /* 0x000fe2000f80c0ff */
[----:B------:R-:W-:Y:S01]  /*51a0*/  R2UR UR42, R21 ;  /* 0x00000000152a72ca */ /* 0x000fe200000e0000 */
[----:B------:R-:W-:Y:S01]  /*51b0*/  @!P1 IMAD.HI.U32 R3, R29, R11, RZ ;  /* 0x0000000b1d039227 */ /* 0x000fe200078e00ff */
[----:B------:R-:W-:Y:S02]  /*51c0*/  @!P1 SHF.R.U32.HI R0, RZ, R13, R0 ;  /* 0x0000000dff009219 */ /* 0x000fe40000011600 */
[----:B------:R-:W-:Y:S01]  /*51d0*/  R2UR UR41, R20 ;  /* 0x00000000142972ca */ /* 0x000fe200000e0000 */
[----:B------:R-:W-:Y:S01]  /*51e0*/  VIADD R82, R82, 0x1 ;  /* 0x0000000152527836 */ /* 0x000fe20000000000 */
[----:B------:R-:W-:Y:S02]  /*51f0*/  @!P1 SHF.R.U32.HI R2, RZ, R14, R3 ;  /* 0x0000000eff029219 */ /* 0x000fe40000011603 */
[----:B------:R-:W-:Y:S02]  /*5200*/  @!P1 SEL R3, R31, R0, !P2 ;  /* 0x000000001f039207 */ /* 0x000fe40005000000 */
[----:B------:R-:W-:Y:S02]  /*5210*/  @!P1 SEL R2, R29, R2, !P0 ;  /* 0x000000021d029207 */ /* 0x000fe40004000000 */
[----:B------:R-:W-:Y:S01]  /*5220*/  @P4 SHF.R.U32.HI R74, RZ, 0x10, R17 ;  /* 0x00000010ff4a4819 */ /* 0x000fe20000011611 */
[----:B------:R-:W-:Y:S02]  /*5230*/  USHF.L.U32 UR42, UR42, 0x6, URZ ;  /* 0x000000062a2a7899 */ /* 0x000fe400080006ff */
[----:B------:R-:W-:Y:S02]  /*5240*/  @!P1 IMAD.IADD R0, R2, 0x1, -R3 ;  /* 0x0000000102009824 */ /* 0x000fe400078e0a03 */
[----:B------:R-:W-:Y:S01]  /*5250*/  @!P1 IMAD.IADD R2, R3, 0x1, -R2 ;  /* 0x0000000103029824 */ /* 0x000fe200078e0a02 */
[----:B------:R-:W-:Y:S01]  /*5260*/  USHF.L.U32 UR41, UR41, 0x6, URZ ;  /* 0x0000000629297899 */ /* 0x000fe200080006ff */
[----:B------:R-:W-:Y:S02]  /*5270*/  @!P1 IMAD R31, R0, R9, R31 ;  /* 0x00000009001f9224 */ /* 0x000fe400078e021f */
[----:B------:R-:W-:Y:S01]  /*5280*/  @!P1 IMAD R29, R2, R10, R29 ;  /* 0x0000000a021d9224 */ /* 0x000fe200078e021d */
[----:B------:R-:W-:Y:S08]  /*5290*/  BRA.U !UP0, `(.L_x_80) ;  /* 0x00000001087c7547 */ /* 0x000ff0000b800000 */
[----:B------:R-:W1:Y:S01]  /*52a0*/  LDCU.64 UR8, c[0x4][0x80] ;  /* 0x01001000ff0877ac */ /* 0x000e620008000a00 */
[----:B------:R-:W-:Y:S01]  /*52b0*/  MOV R2, 0x0 ;  /* 0x0000000000027802 */ /* 0x000fe20000000f00 */
[----:B------:R-:W-:Y:S02]  /*52c0*/  HFMA2 R12, -RZ, RZ, 0, 5.9604644775390625e-08 ;  /* 0x00000001ff0c7431 */ /* 0x000fe400000001ff */
[----:B------:R-:W-:Y:S01]  /*52d0*/  IMAD.MOV.U32 R8, RZ, RZ, 0x70 ;  /* 0x00000070ff087424 */ /* 0x000fe200078e00ff */
[----:B------:R2:W3:Y:S01]  /*52e0*/  LDC.64 R14, c[0x4][R2] ;  /* 0x01000000020e7b82 */ /* 0x0004e20000000a00 */
[----:B------:R-:W4:Y:S01]  /*52f0*/  LDCU.64 UR6, c[0x4][0x88] ;  /* 0x01001100ff0677ac */ /* 0x000f220008000a00 */
[----:B------:R-:W-:Y:S01]  /*5300*/  IMAD.MOV.U32 R13, RZ, RZ, RZ ;  /* 0x000000ffff0d7224 */ /* 0x000fe200078e00ff */
[----:B------:R-:W2:Y:S01]  /*5310*/  LDCU.64 UR4, c[0x4][0x8] ;  /* 0x01000100ff0477ac */ /* 0x000ea20008000a00 */
[----:B-1----:R-:W-:Y:S01]  /*5320*/  MOV R5, UR9 ;  /* 0x0000000900057c02 */ /* 0x002fe20008000f00 */
[----:B------:R-:W-:Y:S01]  /*5330*/  IMAD.U32 R4, RZ, RZ, UR8 ;  /* 0x00000008ff047e24 */ /* 0x000fe2000f8e00ff */
[----:B----4-:R-:W-:Y:S01]  /*5340*/  MOV R7, UR7 ;  /* 0x0000000700077c02 */ /* 0x010fe20008000f00 */
[----:B------:R-:W-:Y:S01]  /*5350*/  IMAD.U32 R6, RZ, RZ, UR6 ;  /* 0x00000006ff067e24 */ /* 0x000fe2000f8e00ff */
[----:B--2---:R-:W-:Y:S01]  /*5360*/  MOV R11, UR5 ;  /* 0x00000005000b7c02 */ /* 0x004fe20008000f00 */
[----:B------:R-:W-:Y:S02]  /*5370*/  IMAD.U32 R10, RZ, RZ, UR4 ;  /* 0x00000004ff0a7e24 */ /* 0x000fe4000f8e00ff */
[----:B------:R-:W-:Y:S07]  /*5380*/  LEPC R20, `(.L_x_81) ;  /* 0x000000001014794e */ /* 0x000fee0000000000 */
[----:B---3-5:R-:W-:Y:S05]  /*5390*/  CALL.ABS.NOINC R14 ;  /* 0x000000000e007343 */ /* 0x028fea0003c00000 */
.L_x_81:
[----:B------:R-:W1:Y:S01]  /*53a0*/  LDCU.64 UR8, c[0x4][0x80] ;  /* 0x01001000ff0877ac */ /* 0x000e620008000a00 */
[----:B------:R-:W2:Y:S01]  /*53b0*/  LDC.64 R2, c[0x4][R2] ;  /* 0x0100000002027b82 */ /* 0x000ea20000000a00 */
[----:B------:R-:W-:Y:S02]  /*53c0*/  HFMA2 R12, -RZ, RZ, 0, 5.9604644775390625e-08 ;  /* 0x00000001ff0c7431 */ /* 0x000fe400000001ff */
[----:B------:R-:W-:Y:S02]  /*53d0*/  IMAD.MOV.U32 R8, RZ, RZ, 0x70 ;  /* 0x00000070ff087424 */ /* 0x000fe400078e00ff */
[----:B------:R-:W-:Y:S01]  /*53e0*/  IMAD.MOV.U32 R13, RZ, RZ, RZ ;  /* 0x000000ffff0d7224 */ /* 0x000fe200078e00ff */
[----:B------:R-:W3:Y:S01]  /*53f0*/  LDCU.64 UR6, c[0x4][0x88] ;  /* 0x01001100ff0677ac */ /* 0x000ee20008000a00 */
[----:B------:R-:W4:Y:S01]  /*5400*/  LDCU.64 UR4, c[0x4][0x8] ;  /* 0x01000100ff0477ac */ /* 0x000f220008000a00 */
[----:B-1----:R-:W-:Y:S02]  /*5410*/  MOV R4, UR8 ;  /* 0x0000000800047c02 */ /* 0x002fe40008000f00 */
[----:B------:R-:W-:Y:S02]  /*5420*/  MOV R5, UR9 ;  /* 0x0000000900057c02 */ /* 0x000fe40008000f00 */
[----:B---3--:R-:W-:Y:S01]  /*5430*/  MOV R7, UR7 ;  /* 0x0000000700077c02 */ /* 0x008fe20008000f00 */
[----:B------:R-:W-:Y:S01]  /*5440*/  IMAD.U32 R6, RZ, RZ, UR6 ;  /* 0x00000006ff067e24 */ /* 0x000fe2000f8e00ff */
[----:B----4-:R-:W-:Y:S01]  /*5450*/  MOV R11, UR5 ;  /* 0x00000005000b7c02 */ /* 0x010fe20008000f00 */
[----:B------:R-:W-:Y:S02]  /*5460*/  IMAD.U32 R10, RZ, RZ, UR4 ;  /* 0x00000004ff0a7e24 */ /* 0x000fe4000f8e00ff */
[----:B------:R-:W-:Y:S07]  /*5470*/  LEPC R20, `(.L_x_80) ;  /* 0x000000001014794e */ /* 0x000fee0000000000 */
[----:B--2---:R-:W-:Y:S05]  /*5480*/  CALL.ABS.NOINC R2 ;  /* 0x0000000002007343 */ /* 0x004fea0003c00000 */
.L_x_80:
[----:B------:R-:W-:Y:S01]  /*5490*/  ISETP.NE.U32.AND P4, PT, R62, RZ, PT ;  /* 0x000000ff3e00720c */ /* 0x000fe20003f85070 */
[----:B------:R-:W-:Y:S01]  /*54a0*/  UISETP.NE.AND UP2, UPT, UR53, URZ, UPT ;  /* 0x000000ff3500728c */ /* 0x000fe2000bf45270 */
[----:B------:R-:W-:Y:S01]  /*54b0*/  ISETP.NE.U32.AND P2, PT, RZ, UR38, PT ;  /* 0x00000026ff007c0c */ /* 0x000fe2000bf45070 */
[----:B------:R-:W-:Y:S01]  /*54c0*/  UISETP.NE.U32.AND UP1, UPT, UR44, URZ, UPT ;  /* 0x000000ff2c00728c */ /* 0x000fe2000bf25070 */
[----:B------:R-:W-:Y:S01]  /*54d0*/  ISETP.NE.AND.EX P4, PT, R63, RZ, PT, P4 ;  /* 0x000000ff3f00720c */ /* 0x000fe20003f85340 */
[----:B------:R-:W-:Y:S01]  /*54e0*/  UPLOP3.LUT UP0, UPT, UPT, UPT, UPT, 0x40, 0x4 ;  /* 0x000000000004789c */ /* 0x000fe20003f0e870 */
[----:B------:R-:W-:Y:S01]  /*54f0*/  ISETP.NE.AND.EX P2, PT, RZ, UR39, PT, P2 ;  /* 0x00000027ff007c0c */ /* 0x000fe2000bf45320 */
[----:B------:R-:W-:Y:S01]  /*5500*/  UISETP.NE.AND.EX UP1, UPT, UR45, URZ, UPT, UP1 ;  /* 0x000000ff2d00728c */ /* 0x000fe2000bf25310 */
[----:B------:R-:W-:Y:S04]  /*5510*/  PLOP3.LUT P1, PT, PT, PT, UP2, 0x80, 0x8 ;  /* 0x000000000008781c */ /* 0x000fe80003f2f028 */
[----:B------:R-:W-:Y:S06]  /*5520*/  @UP2 UPLOP3.LUT UP0, UPT, UPT, UPT, UP1, 0x80, 0x8 ;  /* 0x000000000008289c */ /* 0x000fec0003f0f010 */
[----:B------:R-:W-:Y:S01]  /*5530*/  PLOP3.LUT P0, PT, PT, PT, UP0, 0x80, 0x8 ;  /* 0x000000000008781c */ /* 0x000fe20003f0f008 */
[----:B------:R-:W-:Y:S01]  /*5540*/  @!UPT UIADD3 URZ, UPT, UPT, URZ, URZ, URZ ;  /* 0x000000fffffff290 */ /* 0x000fe2000fffe0ff */
[----:B------:R-:W-:Y:S11]  /*5550*/  BRA.U !UP1, `(.L_x_82) ;  /* 0x0000000109387547 */ /* 0x000ff6000b800000 */
[----:B------:R-:W-:Y:S01]  /*5560*/  UISETP.NE.U32.AND UP0, UPT, UR38, URZ, UPT ;  /* 0x000000ff2600728c */ /* 0x000fe2000bf05070 */
[----:B------:R-:W-:Y:S02]  /*5570*/  HFMA2 R0, -RZ, RZ, 0, 5.9604644775390625e-08 ;  /* 0x00000001ff007431 */ /* 0x000fe400000001ff */
[----:B------:R-:W-:Y:S01]  /*5580*/  IMAD.MOV.U32 R67, RZ, RZ, 0x1 ;  /* 0x00000001ff437424 */ /* 0x000fe200078e00ff */
[----:B------:R-:W-:Y:S06]  /*5590*/  UISETP.NE.AND.EX UP0, UPT, UR39, URZ, UPT, UP0 ;  /* 0x000000ff2700728c */ /* 0x000fec000bf05300 */
[----:B------:R-:W-:Y:S05]  /*55a0*/  PLOP3.LUT P3, PT, PT, PT, UP0, 0x80, 0x8 ;  /* 0x000000000008781c */ /* 0x000fea0003f6f008 */
[----:B------:R-:W1:Y:S01]  /*55b0*/  @UP0 LDCU.64 UR6, c[0x0][0x888] ;  /* 0x00011100ff0607ac */ /* 0x000e620008000a00 */
[----:B------:R-:W-:Y:S07]  /*55c0*/  @UP0 UIMAD UR4, UR36, UR44, URZ ;  /* 0x0000002c240402a4 */ /* 0x000fee000f8e02ff */
[----:B------:R-:W-:Y:S01]  /*55d0*/  @!P3 PRMT R67, R0, 0x7610, R67 ;  /* 0x000076100043b816 */ /* 0x000fe20000000043 */
[----:B-1----:R-:W-:Y:S03]  /*55e0*/  @UP0 UIMAD.WIDE UR6, UR4, 0x4, UR6 ;  /* 0x00000004040608a5 */ /* 0x002fe6000f8e0206 */
[----:B------:R-:W1:Y:S03]  /*55f0*/  @!UP0 LDCU UR4, c[0x0][0x880] ;  /* 0x00011000ff0487ac */ /* 0x000e660008000800 */
[----:B------:R-:W-:Y:S01]  /*5600*/  IMAD.U32 R2, RZ, RZ, UR6 ;  /* 0x00000006ff027e24 */ /* 0x000fe2000f8e00ff */
[----:B------:R-:W-:Y:S05]  /*5610*/  MOV R3, UR7 ;  /* 0x0000000700037c02 */ /* 0x000fea0008000f00 */
[----:B-----5:R2:W5:Y:S02]  /*5620*/  @P3 LDG.E R35, desc[UR46][R2.64] ;  /* 0x0000002e02233981 */ /* 0x020564000c1e1900 */
[----:B-12---:R-:W-:Y:S02]  /*5630*/  @!P3 IMAD.U32 R35, RZ, RZ, UR4 ;  /* 0x00000004ff23be24 */ /* 0x006fe4000f8e00ff */
.L_x_82:
[----:B------:R-:W-:Y:S05]  /*5640*/  @!P4 BRA `(.L_x_83) ;  /* 0x000000000020c947 */ /* 0x000fea0003800000 */
[----:B------:R-:W-:Y:S04]  /*5650*/  ISETP.NE.U32.AND P3, PT, R60, RZ, PT ;  /* 0x000000ff3c00720c */ /* 0x000fe80003f65070 */
[----:B------:R-:W-:Y:S11]  /*5660*/  ISETP.NE.AND.EX P3, PT, R61, RZ, PT, P3 ;  /* 0x000000ff3d00720c */ /* 0x000ff60003f65330 */
[----:B------:R-:W-:Y:S02]  /*5670*/  @!UPT UIADD3 URZ, UPT, UPT, URZ, URZ, URZ ;  /* 0x000000fffffff290 */ /* 0x000fe4000fffe0ff */
[----:B------:R-:W1:Y:S01]  /*5680*/  @P3 LDC.64 R2, c[0x0][0x8a8] ;  /* 0x00022a00ff023b82 */ /* 0x000e620000000a00 */
[----:B------:R-:W-:Y:S04]  /*5690*/  @P3 IMAD R0, R62, UR36, RZ ;  /* 0x000000243e003c24 */ /* 0x000fe8000f8e02ff */
[----:B-1----:R-:W-:Y:S05]  /*56a0*/  @P3 IMAD.WIDE R2, R0, 0x4, R2 ;  /* 0x0000000400023825 */ /* 0x002fea00078e0202 */
[----:B-----5:R1:W5:Y:S02]  /*56b0*/  @P3 LDG.E R33, desc[UR46][R2.64] ;  /* 0x0000002e02213981 */ /* 0x020364000c1e1900 */
[----:B-1----:R-:W2:Y:S02]  /*56c0*/  @!P3 LDC R33, c[0x0][0x8a0] ;  /* 0x00022800ff21bb82 */ /* 0x002ea40000000800 */
.L_x_83:
[----:B-----5:R-:W-:Y:S01]  /*56d0*/  FSETP.NEU.AND P3, PT, R35, RZ, PT ;  /* 0x000000ff2300720b */ /* 0x020fe20003f6d000 */
[----:B------:R-:W-:Y:S01]  /*56e0*/  ULOP3.LUT UR4, UR51, 0x1, URZ, 0x3c, !UPT ;  /* 0x0000000133047892 */ /* 0x000fe2000f8e3cff */
[----:B------:R-:W-:Y:S01]  /*56f0*/  SEL R9, RZ, 0xffffffff, P2 ;  /* 0xffffffffff097807 */ /* 0x000fe20001000000 */
[----:B------:R-:W-:Y:S01]  /*5700*/  BSSY B1, `(.L_x_84) ;  /* 0x000004d000017945 */ /* 0x000fe20003800000 */
[----:B------:R-:W-:Y:S01]  /*5710*/  @P1 LOP3.LUT P2, RZ, R67, 0xff, RZ, 0xc0, !PT ;  /* 0x000000ff43ff1812 */ /* 0x000fe2000784c0ff */
[----:B------:R-:W-:Y:S01]  /*5720*/  IMAD.MOV.U32 R87, RZ, RZ, 0x1 ;  /* 0x00000001ff577424 */ /* 0x000fe200078e00ff */
[----:B------:R-:W-:Y:S01]  /*5730*/  @P1 SEL R2, RZ, 0xffffffff, P3 ;  /* 0xffffffffff021807 */ /* 0x000fe20001800000 */
[----:B------:R-:W-:Y:S01]  /*5740*/  IMAD.U32 R42, RZ, RZ, UR4 ;  /* 0x00000004ff2a7e24 */ /* 0x000fe2000f8e00ff */
[----:B------:R-:W-:Y:S01]  /*5750*/  LEA R84, R30, UR48, 0x3 ;  /* 0x000000301e547c11 */ /* 0x000fe2000f8e18ff */
[----:B------:R-:W-:Y:S01]  /*5760*/  IMAD.U32 R43, RZ, RZ, UR56 ;  /* 0x00000038ff2b7e24 */ /* 0x000fe2000f8e00ff */
[----:B------:R-:W-:Y:S02]  /*5770*/  @P0 SEL R2, R9, R2, !P2 ;  /* 0x0000000209020207 */ /* 0x000fe40005000000 */
[----:B------:R-:W-:Y:S02]  /*5780*/  CS2R R46, SRZ ;  /* 0x00000000002e7805 */ /* 0x000fe4000001ff00 */
[----:B------:R-:W-:Y:S02]  /*5790*/  SHF.L.U32 R7, R76, 0x1f, RZ ;  /* 0x0000001f4c077819 */ /* 0x000fe400000006ff */
[----:B------:R-:W-:Y:S02]  /*57a0*/  CS2R R44, SRZ ;  /* 0x00000000002c7805 */ /* 0x000fe4000001ff00 */
[----:B------:R-:W-:Y:S02]  /*57b0*/  @P1 LOP3.LUT R2, R2, 0x1, RZ, 0xc0, !PT ;  /* 0x0000000102021812 */ /* 0x000fe400078ec0ff */
[----:B------:R-:W-:Y:S02]  /*57c0*/  CS2R R50, SRZ ;  /* 0x0000000000327805 */ /* 0x000fe4000001ff00 */
[----:B------:R-:W-:Y:S02]  /*57d0*/  PLOP3.LUT P2, PT, PT, PT, UP1, 0x80, 0x8 ;  /* 0x000000000008781c */ /* 0x000fe40003f4f018 */
[----:B------:R-:W-:Y:S02]  /*57e0*/  CS2R R48, SRZ ;  /* 0x0000000000307805 */ /* 0x000fe4000001ff00 */
[----:B------:R-:W-:Y:S01]  /*57f0*/  ISETP.NE.U32.OR P5, PT, R2, 0x1, !P1 ;  /* 0x000000010200780c */ /* 0x000fe20004fa5470 */
[----:B------:R-:W-:Y:S01]  /*5800*/  IMAD.U32 R2, RZ, RZ, UR56 ;  /* 0x00000038ff027e24 */ /* 0x000fe2000f8e00ff */
[----:B------:R-:W-:Y:S02]  /*5810*/  LEA.HI R5, R30, R30, RZ, 0x1 ;  /* 0x0000001e1e057211 */ /* 0x000fe400078f08ff */
[----:B------:R-:W-:Y:S02]  /*5820*/  CS2R R54, SRZ ;  /* 0x0000000000367805 */ /* 0x000fe4000001ff00 */
[----:B------:R-:W-:Y:S02]  /*5830*/  LOP3.LUT P4, R81, R67, 0xff, RZ, 0xc0, !PT ;  /* 0x000000ff43517812 */ /* 0x000fe4000788c0ff */
[----:B------:R-:W-:Y:S02]  /*5840*/  CS2R R52, SRZ ;  /* 0x0000000000347805 */ /* 0x000fe4000001ff00 */
[----:B------:R-:W-:Y:S01]  /*5850*/  LEA R0, R2, UR48, 0x3 ;  /* 0x0000003002007c11 */ /* 0x000fe2000f8e18ff */
[C---:B------:R-:W-:Y:S01]  /*5860*/  IMAD.SHL.U32 R3, R5.reuse, 0x20, RZ ;  /* 0x0000002005037824 */ /* 0x040fe200078e00ff */
[----:B------:R-:W-:Y:S02]  /*5870*/  SEL R2, RZ, 0xffffffff, P3 ;  /* 0xffffffffff027807 */ /* 0x000fe40001800000 */
[----:B------:R-:W-:Y:S02]  /*5880*/  CS2R R58, SRZ ;  /* 0x00000000003a7805 */ /* 0x000fe4000001ff00 */
[----:B------:R-:W-:Y:S02]  /*5890*/  LOP3.LUT R5, R5, 0xffe, RZ, 0xc0, !PT ;  /* 0x00000ffe05057812 */ /* 0x000fe400078ec0ff */
[----:B------:R-:W-:Y:S02]  /*58a0*/  CS2R R56, SRZ ;  /* 0x0000000000387805 */ /* 0x000fe4000001ff00 */
[----:B------:R-:W-:Y:S02]  /*58b0*/  @P2 SEL R2, R9, R2, !P4 ;  /* 0x0000000209022207 */ /* 0x000fe40006000000 */
[----:B------:R-:W-:Y:S01]  /*58c0*/  @P5 SHF.L.U32 R11, R42, 0x1f, RZ ;  /* 0x0000001f2a0b5819 */ /* 0x000fe200000006ff */
[----:B------:R-:W-:Y:S01]  /*58d0*/  IMAD.IADD R34, R30, 0x1, -R5 ;  /* 0x000000011e227824 */ /* 0x000fe200078e0a05 */
[----:B------:R-:W-:Y:S02]  /*58e0*/  LOP3.LUT R3, R3, 0xffffffc0, RZ, 0xc0, !PT ;  /* 0xffffffc003037812 */ /* 0x000fe400078ec0ff */
[----:B------:R-:W1:Y:S01]  /*58f0*/  @P5 SYNCS.PHASECHK.TRANS64.TRYWAIT P1, [R0+URZ+0x20], R11 ;  /* 0x0000200b000055a7 */ /* 0x000e6200080211ff */
[----:B------:R-:W-:Y:S02]  /*5900*/  LOP3.LUT R2, R2, 0x1, RZ, 0xc0, !PT ;  /* 0x0000000102027812 */ /* 0x000fe400078ec0ff */
[----:B------:R-:W-:Y:S01]  /*5910*/  IMAD.IADD R3, R32, 0x1, R3 ;  /* 0x0000000120037824 */ /* 0x000fe200078e0203 */
[----:B------:R-:W-:Y:S02]  /*5920*/  P2R R83, PR, RZ, 0x20 ;  /* 0x00000020ff537803 */ /* 0x000fe40000000000 */
[----:B------:R-:W-:Y:S01]  /*5930*/  ISETP.NE.U32.AND P2, PT, R2, 0x1, PT ;  /* 0x000000010200780c */ /* 0x000fe20003f45070 */
[----:B------:R-:W-:Y:S03]  /*5940*/  IMAD R34, R34, 0x100000, R3 ;  /* 0x0010000022227824 */ /* 0x000fe600078e0203 */
[----:B------:R-:W-:Y:S01]  /*5950*/  P2R R88, PR, RZ, 0x4 ;  /* 0x00000004ff587803 */ /* 0x000fe20000000000 */
[----:B------:R3:W4:Y:S01]  /*5960*/  SYNCS.PHASECHK.TRANS64.TRYWAIT P0, [R84+URZ+0x80], R7 ;  /* 0x00008007540075a7 */ /* 0x00072200080011ff */
[----:B-1----:R-:W-:Y:S01]  /*5970*/  @P5 SEL R87, RZ, 0x1, !P1 ;  /* 0x00000001ff575807 */ /* 0x002fe20004800000 */
[----:B---3--:R-:W-:Y:S06]  /*5980*/  @!P5 BRA `(.L_x_85) ;  /* 0x000000000090d947 */ /* 0x008fec0003800000 */
[----:B------:R-:W-:Y:S01]  /*5990*/  HFMA2 R55, -RZ, RZ, 0, 0 ;  /* 0x00000000ff377431 */ /* 0x000fe200000001ff */
[----:B------:R-:W-:Y:S01]  /*59a0*/  ISETP.NE.AND P1, PT, R87, RZ, PT ;  /* 0x000000ff5700720c */ /* 0x000fe20003f25270 */
[----:B------:R-:W-:Y:S01]  /*59b0*/  IMAD.U32 R3, RZ, RZ, UR56 ;  /* 0x00000038ff037e24 */ /* 0x000fe2000f8e00ff */
[----:B------:R-:W-:Y:S11]  /*59c0*/  BSSY B0, `(.L_x_86) ;  /* 0x0000005000007945 */ /* 0x000ff60003800000 */
[----:B------:R-:W-:Y:S05]  /*59d0*/  @P1 BRA `(.L_x_87) ;  /* 0x00000000000c1947 */ /* 0x000fea0003800000 */
[----:B------:R-:W-:Y:S04]  /*59e0*/  SHF.L.U32 R5, R42, 0x1f, RZ ;  /* 0x0000001f2a057819 */ /* 0x000fe800000006ff */
[----:B------:R-:W1:Y:S02]  /*59f0*/  SYNCS.PHASECHK.TRANS64.TRYWAIT P1, [R0+URZ+0x20], R5 ;  /* 0x00002005000075a7 */ /* 0x000e6400080211ff */
[----:B-1----:R-:W-:Y:S05]  /*5a00*/  @!P1 BRA `(.L_x_88) ;  /* 0x0000002000089947 */ /* 0x002fea0003800000 */
.L_x_87:
[----:B------:R-:W-:Y:S05]  /*5a10*/  BSYNC B0 ;  /* 0x0000000000007941 */ /* 0x000fea0003800000 */
.L_x_86:
[----:B------:R-:W-:Y:S01]  /*5a20*/  ISETP.NE.AND P1, PT, R88, RZ, PT ;  /* 0x000000ff5800720c */ /* 0x000fe20003f25270 */
[----:B------:R-:W-:Y:S01]  /*5a30*/  IMAD.MOV.U32 R54, RZ, RZ, RZ ;  /* 0x000000ffff367224 */ /* 0x000fe200078e00ff */
[----:B------:R-:W-:Y:S02]  /*5a40*/  CS2R R52, SRZ ;  /* 0x0000000000347805 */ /* 0x000fe4000001ff00 */
[----:B------:R-:W-:Y:S02]  /*5a50*/  CS2R R58, SRZ ;  /* 0x00000000003a7805 */ /* 0x000fe4000001ff00 */
[----:B------:R-:W-:Y:S02]  /*5a60*/  CS2R R56, SRZ ;  /* 0x0000000000387805 */ /* 0x000fe4000001ff00 */
[----:B------:R-:W-:Y:S02]  /*5a70*/  CS2R R50, SRZ ;  /* 0x0000000000327805 */ /* 0x000fe4000001ff00 */
[----:B------:R-:W-:Y:S02]  /*5a80*/  CS2R R48, SRZ ;  /* 0x0000000000307805 */ /* 0x000fe4000001ff00 */
[----:B------:R-:W-:Y:S02]  /*5a90*/  CS2R R46, SRZ ;  /* 0x00000000002e7805 */ /* 0x000fe4000001ff00 */
[----:B------:R-:W-:Y:S01]  /*5aa0*/  CS2R R44, SRZ ;  /* 0x00000000002c7805 */ /* 0x000fe2000001ff00 */
[----:B------:R-:W-:Y:S01]  /*5ab0*/  @P1 IMAD R4, R3, 0x800, R72 ;  /* 0x0000080003041824 */ /* 0x000fe200078e0248 */
[----:B------:R-:W-:Y:S05]  /*5ac0*/  @P1 WARPSYNC.ALL ;  /* 0x0000000000001948 */ /* 0x000fea0003800000 */
[----:B------:R-:W-:Y:S01]  /*5ad0*/  @P1 LEA R4, R4, UR48, 0x2 ;  /* 0x0000003004041c11 */ /* 0x000fe2000f8e10ff */
[----:B------:R-:W-:Y:S04]  /*5ae0*/  UIADD3 UR5, UPT, UPT, UR56, 0x1, URZ ;  /* 0x0000000138057890 */ /* 0x000fe8000fffe0ff */
[----:B------:R3:W2:Y:S01]  /*5af0*/  @P1 LDSM.16.M88.4 R56, [R4+0x400] ;  /* 0x000400000438183b */ /* 0x0006a20000000200 */
[----:B-1----:R-:W-:Y:S01]  /*5b00*/  @P1 VIADD R0, R4, 0x400 ;  /* 0x0000040004001836 */ /* 0x002fe20000000000 */
[----:B------:R-:W-:Y:S01]  /*5b10*/  UISETP.NE.AND UP0, UPT, UR5, 0x3, UPT ;  /* 0x000000030500788c */ /* 0x000fe2000bf05270 */
[C---:B------:R-:W-:Y:S02]  /*5b20*/  @P1 IMAD R2, R78.reuse, 0x4, R4 ;  /* 0x000000044e021824 */ /* 0x040fe400078e0204 */
[C---:B------:R-:W-:Y:S01]  /*5b30*/  @P1 IMAD R5, R77.reuse, 0x4, R0 ;  /* 0x000000044d051824 */ /* 0x040fe200078e0200 */
[----:B------:R-:W-:Y:S01]  /*5b40*/  USEL UR4, URZ, 0x1, UP0 ;  /* 0x00000001ff047887 */ /* 0x000fe20008000000 */
[----:B------:R-:W-:Y:S01]  /*5b50*/  @P1 IMAD R0, R77, 0x4, R4 ;  /* 0x000000044d001824 */ /* 0x000fe200078e0204 */
[----:B------:R3:W1:Y:S01]  /*5b60*/  @P1 LDSM.16.M88.4 R52, [R2+0x400] ;  /* 0x000400000234183b */ /* 0x0006620000000200 */
[----:B------:R-:W-:Y:S01]  /*5b70*/  @P1 IMAD R3, R78, 0x4, R5 ;  /* 0x000000044e031824 */ /* 0x000fe200078e0205 */
[----:B------:R-:W-:Y:S02]  /*5b80*/  USEL UR5, UR5, URZ, UP0 ;  /* 0x000000ff05057287 */ /* 0x000fe40008000000 */
[----:B------:R3:W1:Y:S01]  /*5b90*/  @P1 LDSM.16.M88.4 R48, [R0+0x400] ;  /* 0x000400000030183b */ /* 0x0006620000000200 */
[----:B------:R-:W-:Y:S03]  /*5ba0*/  LOP3.LUT R42, R42, UR4, RZ, 0x3c, !PT ;  /* 0x000000042a2a7c12 */ /* 0x000fe6000f8e3cff */
[----:B------:R3:W1:Y:S01]  /*5bb0*/  @P1 LDSM.16.M88.4 R44, [R3] ;  /* 0x00000000032c183b */ /* 0x0006620000000200 */
[----:B------:R-:W-:Y:S03]  /*5bc0*/  IMAD.U32 R43, RZ, RZ, UR5 ;  /* 0x00000005ff2b7e24 */ /* 0x000fe6000f8e00ff */
.L_x_85:
[----:B------:R-:W-:Y:S05]  /*5bd0*/  BSYNC B1 ;  /* 0x0000000000017941 */ /* 0x000fea0003800000 */
.L_x_84:
[----:B---3--:R-:W-:Y:S04]  /*5be0*/  SHF.R.U32.HI R0, RZ, 0x15, R34 ;  /* 0x00000015ff007819 */ /* 0x008fe80000011622 */
[----:B------:R-:W-:Y:S01]  /*5bf0*/  LOP3.LUT P1, RZ, R0, 0x3, R73, 0x48, !PT ;  /* 0x0000000300ff7812 */ /* 0x000fe20007824849 */
[----:B------:R-:W-:Y:S01]  /*5c00*/  @!UPT UIADD3 URZ, UPT, UPT, URZ, URZ, URZ ;  /* 0x000000fffffff290 */ /* 0x000fe2000fffe0ff */
[----:B----4-:R-:W-:Y:S11]  /*5c10*/  @P0 BRA `(.L_x_89) ;  /* 0x0000000000080947 */ /* 0x010ff60003800000 */
[----:B------:R-:W3:Y:S02]  /*5c20*/  SYNCS.PHASECHK.TRANS64.TRYWAIT P0, [R84+URZ+0x80], R7 ;  /* 0x00008007540075a7 */ /* 0x000ee400080011ff */
[----:B---3--:R-:W-:Y:S05]  /*5c30*/  @!P0 BRA `(.L_x_90) ;  /* 0x0000001c00908947 */ /* 0x008fea0003800000 */
.L_x_89:
[----:B------:R-:W-:Y:S05]  /*5c40*/  @!P1 BRA `(.L_x_91) ;  /* 0x0000000000409947 */ /* 0x000fea0003800000 */
[----:B------:R-:W4:Y:S01]  /*5c50*/  LDCU.64 UR8, c[0x4][0x70] ;  /* 0x01000e00ff0877ac */ /* 0x000f220008000a00 */
[----:B------:R-:W-:Y:S01]  /*5c60*/  MOV R3, 0x0 ;  /* 0x0000000000037802 */ /* 0x000fe20000000f00 */
[----:B------:R-:W-:Y:S02]  /*5c70*/  HFMA2 R12, -RZ, RZ, 0, 5.9604644775390625e-08 ;  /* 0x00000001ff0c7431 */ /* 0x000fe400000001ff */
[----:B------:R-:W-:Y:S02]  /*5c80*/  IMAD.MOV.U32 R8, RZ, RZ, 0x192 ;  /* 0x00000192ff087424 */ /* 0x000fe400078e00ff */
[----:B------:R-:W-:Y:S01]  /*5c90*/  IMAD.MOV.U32 R13, RZ, RZ, RZ ;  /* 0x000000ffff0d7224 */ /* 0x000fe200078e00ff */
[----:B------:R-:W3:Y:S01]  /*5ca0*/  LDCU.64 UR6, c[0x4][0x78] ;  /* 0x01000f00ff0677ac */ /* 0x000ee20008000a00 */
[----:B------:R-:W1:Y:S01]  /*5cb0*/  LDC.64 R2, c[0x4][R3] ;  /* 0x0100000003027b82 */ /* 0x000e620000000a00 */
[----:B------:R-:W5:Y:S01]  /*5cc0*/  LDCU.64 UR4, c[0x4][0x10] ;  /* 0x01000200ff0477ac */ /* 0x000f620008000a00 */
[----:B----4-:R-:W-:Y:S01]  /*5cd0*/  MOV R5, UR9 ;  /* 0x0000000900057c02 */ /* 0x010fe20008000f00 */
[----:B------:R-:W-:Y:S01]  /*5ce0*/  IMAD.U32 R4, RZ, RZ, UR8 ;  /* 0x00000008ff047e24 */ /* 0x000fe2000f8e00ff */
[----:B---3--:R-:W-:Y:S01]  /*5cf0*/  MOV R7, UR7 ;  /* 0x0000000700077c02 */ /* 0x008fe20008000f00 */
[----:B------:R-:W-:Y:S01]  /*5d00*/  IMAD.U32 R6, RZ, RZ, UR6 ;  /* 0x00000006ff067e24 */ /* 0x000fe2000f8e00ff */
[----:B-----5:R-:W-:Y:S01]  /*5d10*/  MOV R11, UR5 ;  /* 0x00000005000b7c02 */ /* 0x020fe20008000f00 */
[----:B------:R-:W-:Y:S02]  /*5d20*/  IMAD.U32 R10, RZ, RZ, UR4 ;  /* 0x00000004ff0a7e24 */ /* 0x000fe4000f8e00ff */
[----:B------:R-:W-:Y:S07]  /*5d30*/  LEPC R20, `(.L_x_91) ;  /* 0x000000001014794e */ /* 0x000fee0000000000 */
[----:B-12---:R-:W-:Y:S05]  /*5d40*/  CALL.ABS.NOINC R2 ;  /* 0x0000000002007343 */ /* 0x006fea0003c00000 */
.L_x_91:
[----:B--2---:R-:W-:Y:S01]  /*5d50*/  LOP3.LUT R20, R56, 0xffffe000, RZ, 0xc0, !PT ;  /* 0xffffe00038147812 */ /* 0x004fe200078ec0ff */
[----:B------:R-:W-:Y:S05]  /*5d60*/  WARPSYNC.ALL ;  /* 0x0000000000007948 */ /* 0x000fea0003800000 */
[----:B------:R-:W-:Y:S01]  /*5d70*/  R2UR UR4, R34 ;  /* 0x00000000220472ca */ /* 0x000fe200000e0000 */
[----:B------:R-:W-:Y:S01]  /*5d80*/  IMAD.SHL.U32 R86, R78, 0x4, RZ ;  /* 0x000000044e567824 */ /* 0x000fe200078e00ff */
[----:B------:R-:W-:Y:S01]  /*5d90*/  LOP3.LUT R21, R57, 0xffffe000, RZ, 0xc0, !PT ;  /* 0xffffe00039157812 */ /* 0x000fe200078ec0ff */
[----:B------:R-:W-:Y:S01]  /*5da0*/  IMAD.U32 R85, RZ, RZ, UR56 ;  /* 0x00000038ff557e24 */ /* 0x000fe2000f8e00ff */
[----:B------:R-:W-:Y:S01]  /*5db0*/  LOP3.LUT R40, R58, 0xffffe000, RZ, 0xc0, !PT ;  /* 0xffffe0003a287812 */ /* 0x000fe200078ec0ff */
[----:B------:R-:W-:Y:S01]  /*5dc0*/  BSSY.RECONVERGENT B0, `(.L_x_92) ;  /* 0x0000059000007945 */ /* 0x000fe20003800200 */
[----:B-1----:R-:W-:Y:S01]  /*5dd0*/  LOP3.LUT R41, R54, 0xffffe000, RZ, 0xc0, !PT ;  /* 0xffffe00036297812 */ /* 0x002fe200078ec0ff */
[----:B------:R-:W-:Y:S01]  /*5de0*/  IMAD R89, R85, 0x800, R72 ;  /* 0x0000080055597824 */ /* 0x000fe200078e0248 */
[----:B------:R-:W-:Y:S01]  /*5df0*/  ISETP.NE.AND P0, PT, R79, RZ, PT ;  /* 0x000000ff4f00720c */ /* 0x000fe20003f05270 */
[----:B------:R-:W-:Y:S03]  /*5e00*/  IMAD.SHL.U32 R85, R77, 0x4, RZ ;  /* 0x000000044d557824 */ /* 0x000fe600078e00ff */
[----:B------:R-:W-:Y:S01]  /*5e10*/  LEA R89, R89, UR48, 0x2 ;  /* 0x0000003059597c11 */ /* 0x000fe2000f8e10ff */
[----:B---3--:R-:W1:Y:S03]  /*5e20*/  LDTM.16dp128bit.x8 R4, tmem[UR4] ;  /* 0x00000004000479ee */ /* 0x008e660008180000 */
[C-C-:B------:R-:W-:Y:S02]  /*5e30*/  IADD3 R92, PT, PT, R86.reuse, 0x400, R89.reuse ;  /* 0x00000400565c7810 */ /* 0x140fe40007ffe059 */
[----:B------:R-:W-:Y:S05]  /*5e40*/  IADD3 R91, PT, PT, R85, 0x400, R89 ;  /* 0x00000400555b7810 */ /* 0x000fea0007ffe059 */
[----:B------:R-:W-:Y:S02]  /*5e50*/  IMAD.IADD R90, R86, 0x1, R91 ;  /* 0x00000001565a7824 */ /* 0x000fe400078e025b */
[C---:B-1----:R-:W-:Y:S01]  /*5e60*/  FMUL R0, R33.reuse, R4 ;  /* 0x0000000421007220 */ /* 0x042fe20000400000 */
[C---:B------:R-:W-:Y:S01]  /*5e70*/  FMUL R2, R33.reuse, R5 ;  /* 0x0000000521027220 */ /* 0x040fe20000400000 */
[C---:B------:R-:W-:Y:S01]  /*5e80*/  FMUL R3, R33.reuse, R6 ;  /* 0x0000000621037220 */ /* 0x040fe20000400000 */
[----:B------:R-:W-:Y:S01]  /*5e90*/  FMUL R7, R33, R7 ;  /* 0x0000000721077220 */ /* 0x000fe20000400000 */
[----:B------:R-:W-:Y:S01]  /*5ea0*/  FFMA R36, R35, R20, R0 ;  /* 0x0000001423247223 */ /* 0x000fe20000000000 */
[----:B------:R-:W-:Y:S01]  /*5eb0*/  LOP3.LUT R20, R59, 0xffffe000, RZ, 0xc0, !PT ;  /* 0xffffe0003b147812 */ /* 0x000fe200078ec0ff */
[C---:B------:R-:W-:Y:S01]  /*5ec0*/  FFMA R37, R35.reuse, R21, R2 ;  /* 0x0000001523257223 */ /* 0x040fe20000000002 */
[----:B------:R-:W-:Y:S01]  /*5ed0*/  LOP3.LUT R21, R52, 0xffffe000, RZ, 0xc0, !PT ;  /* 0xffffe00034157812 */ /* 0x000fe200078ec0ff */
[----:B------:R-:W-:Y:S01]  /*5ee0*/  FFMA R38, R35, R40, R3 ;  /* 0x0000002823267223 */ /* 0x000fe20000000003 */
[----:B------:R-:W-:Y:S01]  /*5ef0*/  LOP3.LUT R40, R53, 0xffffe000, RZ, 0xc0, !PT ;  /* 0xffffe00035287812 */ /* 0x000fe200078ec0ff */
[----:B------:R-:W-:Y:S01]  /*5f00*/  FMUL R4, R33, R8 ;  /* 0x0000000821047220 */ /* 0x000fe20000400000 */
[----:B------:R-:W-:Y:S01]  /*5f10*/  F2FP.TF32.F32.PACK_B R36, R36 ;  /* 0x00000024ff24723e */ /* 0x000fe200024050ff */
[----:B------:R-:W-:Y:S01]  /*5f20*/  FFMA R39, R35, R20, R7 ;  /* 0x0000001423277223 */ /* 0x000fe20000000007 */
[----:B------:R-:W-:Y:S01]  /*5f30*/  LOP3.LUT R20, R55, 0xffffe000, RZ, 0xc0, !PT ;  /* 0xffffe00037147812 */ /* 0x000fe200078ec0ff */
[C---:B------:R-:W-:Y:S01]  /*5f40*/  FMUL R5, R33.reuse, R9 ;  /* 0x0000000921057220 */ /* 0x040fe20000400000 */
[----:B------:R-:W-:Y:S01]  /*5f50*/  F2FP.TF32.F32.PACK_B R37, R37 ;  /* 0x00000025ff25723e */ /* 0x000fe200024050ff */
[C---:B------:R-:W-:Y:S01]  /*5f60*/  FMUL R6, R33.reuse, R10 ;  /* 0x0000000a21067220 */ /* 0x040fe20000400000 */
[----:B------:R-:W-:Y:S01]  /*5f70*/  F2FP.TF32.F32.PACK_B R38, R38 ;  /* 0x00000026ff26723e */ /* 0x000fe200024050ff */
[----:B------:R-:W-:Y:S01]  /*5f80*/  FMUL R11, R33, R11 ;  /* 0x0000000b210b7220 */ /* 0x000fe20000400000 */
[----:B------:R-:W-:Y:S01]  /*5f90*/  F2FP.TF32.F32.PACK_B R39, R39 ;  /* 0x00000027ff27723e */ /* 0x000fe200024050ff */
[C---:B------:R-:W-:Y:S01]  /*5fa0*/  FFMA R4, R35.reuse, R21, R4 ;  /* 0x0000001523047223 */ /* 0x040fe20000000004 */
[----:B------:R-:W-:Y:S01]  /*5fb0*/  LOP3.LUT R21, R48, 0xffffe000, RZ, 0xc0, !PT ;  /* 0xffffe00030157812 */ /* 0x000fe200078ec0ff */
[----:B------:R-:W-:Y:S01]  /*5fc0*/  FFMA R5, R35, R40, R5 ;  /* 0x0000002823057223 */ /* 0x000fe20000000005 */
[----:B------:R-:W-:Y:S01]  /*5fd0*/  LOP3.LUT R40, R51, 0xffffe000, RZ, 0xc0, !PT ;  /* 0xffffe00033287812 */ /* 0x000fe200078ec0ff */
[----:B------:R-:W-:Y:S01]  /*5fe0*/  FFMA R6, R35, R41, R6 ;  /* 0x0000002923067223 */ /* 0x000fe20000000006 */
[----:B------:R-:W-:Y:S01]  /*5ff0*/  LOP3.LUT R41, R50, 0xffffe000, RZ, 0xc0, !PT ;  /* 0xffffe00032297812 */ /* 0x000fe200078ec0ff */
[----:B------:R-:W-:Y:S01]  /*6000*/  FMUL R8, R33, R12 ;  /* 0x0000000c21087220 */ /* 0x000fe20000400000 */
[----:B------:R-:W-:Y:S01]  /*6010*/  F2FP.TF32.F32.PACK_B R4, R4 ;  /* 0x00000004ff04723e */ /* 0x000fe200024050ff */
[----:B------:R-:W-:Y:S01]  /*6020*/  FFMA R7, R35, R20, R11 ;  /* 0x0000001423077223 */ /* 0x000fe2000000000b */
[----:B------:R-:W-:Y:S01]  /*6030*/  LOP3.LUT R20, R49, 0xffffe000, RZ, 0xc0, !PT ;  /* 0xffffe00031147812 */ /* 0x000fe200078ec0ff */
[----:B------:R-:W-:Y:S01]  /*6040*/  FMUL R9, R33, R13 ;  /* 0x0000000d21097220 */ /* 0x000fe20000400000 */
[----:B------:R-:W-:Y:S01]  /*6050*/  F2FP.TF32.F32.PACK_B R5, R5 ;  /* 0x00000005ff05723e */ /* 0x000fe200024050ff */
[----:B------:R1:W-:Y:S01]  /*6060*/  STSM.16.M88.4 [R89+0x400], R36 ;  /* 0x0004002459007844 */ /* 0x0003e20000000200 */
[----:B------:R-:W-:Y:S01]  /*6070*/  F2FP.TF32.F32.PACK_B R6, R6 ;  /* 0x00000006ff06723e */ /* 0x000fe200024050ff */
[----:B------:R-:W-:Y:S01]  /*6080*/  FFMA R8, R35, R21, R8 ;  /* 0x0000001523087223 */ /* 0x000fe20000000008 */
[----:B------:R-:W-:Y:S01]  /*6090*/  LOP3.LUT R21, R44, 0xffffe000, RZ, 0xc0, !PT ;  /* 0xffffe0002c157812 */ /* 0x000fe200078ec0ff */
[C---:B------:R-:W-:Y:S01]  /*60a0*/  FMUL R10, R33.reuse, R14 ;  /* 0x0000000e210a7220 */ /* 0x040fe20000400000 */
[C---:B------:R-:W-:Y:S01]  /*60b0*/  FMUL R15, R33.reuse, R15 ;  /* 0x0000000f210f7220 */ /* 0x040fe20000400000 */
[----:B------:R-:W-:Y:S01]  /*60c0*/  FMUL R12, R33, R16 ;  /* 0x00000010210c7220 */ /* 0x000fe20000400000 */
[C---:B------:R-:W-:Y:S01]  /*60d0*/  FFMA R9, R35.reuse, R20, R9 ;  /* 0x0000001423097223 */ /* 0x040fe20000000009 */
[C---:B------:R-:W-:Y:S01]  /*60e0*/  FFMA R10, R35.reuse, R41, R10 ;  /* 0x00000029230a7223 */ /* 0x040fe2000000000a */
[C---:B------:R-:W-:Y:S01]  /*60f0*/  FFMA R11, R35.reuse, R40, R15 ;  /* 0x00000028230b7223 */ /* 0x040fe2000000000f */
[----:B------:R-:W-:Y:S01]  /*6100*/  FFMA R12, R35, R21, R12 ;  /* 0x00000015230c7223 */ /* 0x000fe2000000000c */
[----:B------:R-:W-:Y:S01]  /*6110*/  LOP3.LUT R20, R45, 0xffffe000, RZ, 0xc0, !PT ;  /* 0xffffe0002d147812 */ /* 0x000fe200078ec0ff */
[C---:B------:R-:W-:Y:S01]  /*6120*/  FMUL R13, R33.reuse, R17 ;  /* 0x00000011210d7220 */ /* 0x040fe20000400000 */
[----:B------:R-:W-:Y:S01]  /*6130*/  LOP3.LUT R21, R46, 0xffffe000, RZ, 0xc0, !PT ;  /* 0xffffe0002e157812 */ /* 0x000fe200078ec0ff */
[----:B------:R-:W-:Y:S01]  /*6140*/  FMUL R14, R33, R18 ;  /* 0x00000012210e7220 */ /* 0x000fe20000400000 */
[----:B------:R-:W-:Y:S01]  /*6150*/  LOP3.LUT R40, R47, 0xffffe000, RZ, 0xc0, !PT ;  /* 0xffffe0002f287812 */ /* 0x000fe200078ec0ff */
[----:B------:R-:W-:Y:S01]  /*6160*/  FMUL R19, R33, R19 ;  /* 0x0000001321137220 */ /* 0x000fe20000400000 */
[----:B------:R-:W-:Y:S01]  /*6170*/  F2FP.TF32.F32.PACK_B R7, R7 ;  /* 0x00000007ff07723e */ /* 0x000fe200024050ff */
[C---:B------:R-:W-:Y:S01]  /*6180*/  FFMA R13, R35.reuse, R20, R13 ;  /* 0x00000014230d7223 */ /* 0x040fe2000000000d */
[C---:B------:R-:W-:Y:S01]  /*6190*/  FFMA R14, R35.reuse, R21, R14 ;  /* 0x00000015230e7223 */ /* 0x040fe2000000000e */
[----:B------:R-:W-:Y:S01]  /*61a0*/  FFMA R15, R35, R40, R19 ;  /* 0x00000028230f7223 */ /* 0x000fe20000000013 */
[----:B------:R-:W-:Y:S01]  /*61b0*/  F2FP.TF32.F32.PACK_B R8, R8 ;  /* 0x00000008ff08723e */ /* 0x000fe200024050ff */
[----:B------:R1:W-:Y:S01]  /*61c0*/  STSM.16.M88.4 [R92], R4 ;  /* 0x000000045c007844 */ /* 0x0003e20000000200 */
[----:B------:R-:W-:Y:S02]  /*61d0*/  F2FP.TF32.F32.PACK_B R9, R9 ;  /* 0x00000009ff09723e */ /* 0x000fe400024050ff */
[----:B------:R-:W-:Y:S02]  /*61e0*/  F2FP.TF32.F32.PACK_B R10, R10 ;  /* 0x0000000aff0a723e */ /* 0x000fe400024050ff */
[----:B------:R-:W-:Y:S02]  /*61f0*/  F2FP.TF32.F32.PACK_B R11, R11 ;  /* 0x0000000bff0b723e */ /* 0x000fe400024050ff */
[----:B------:R-:W-:Y:S02]  /*6200*/  F2FP.TF32.F32.PACK_B R12, R12 ;  /* 0x0000000cff0c723e */ /* 0x000fe400024050ff */
[----:B------:R-:W-:Y:S01]  /*6210*/  F2FP.TF32.F32.PACK_B R13, R13 ;  /* 0x0000000dff0d723e */ /* 0x000fe200024050ff */
[----:B------:R1:W-:Y:S01]  /*6220*/  STSM.16.M88.4 [R91], R8 ;  /* 0x000000085b007844 */ /* 0x0003e20000000200 */
[----:B------:R-:W-:Y:S02]  /*6230*/  F2FP.TF32.F32.PACK_B R14, R14 ;  /* 0x0000000eff0e723e */ /* 0x000fe400024050ff */
[----:B------:R-:W-:Y:S05]  /*6240*/  F2FP.TF32.F32.PACK_B R15, R15 ;  /* 0x0000000fff0f723e */ /* 0x000fea00024050ff */
[----:B------:R1:W-:Y:S01]  /*6250*/  STSM.16.M88.4 [R90], R12 ;  /* 0x0000000c5a007844 */ /* 0x0003e20000000200 */
[----:B------:R-:W-:Y:S01]  /*6260*/  @!PT LDS RZ, [RZ] ;  /* 0x00000000fffff984 */ /* 0x000fe20000000800 */
[----:B------:R-:W-:Y:S01]  /*6270*/  @!PT LDS RZ, [RZ] ;  /* 0x00000000fffff984 */ /* 0x000fe20000000800 */
[----:B------:R-:W-:Y:S01]  /*6280*/  @!PT LDS RZ, [RZ] ;  /* 0x00000000fffff984 */ /* 0x000fe20000000800 */
[----:B------:R-:W-:Y:S01]  /*6290*/  @!PT LDS RZ, [RZ] ;  /* 0x00000000fffff984 */ /* 0x000fe20000000800 */
[----:B------:R2:W-:Y:S07]  /*62a0*/  MEMBAR.ALL.CTA ;  /* 0x0000000000007992 */ /* 0x0005ee0000008000 */
[----:B--2---:R-:W2:Y:S02]  /*62b0*/  FENCE.VIEW.ASYNC.S ;  /* 0x00000000000073c6 */ /* 0x004ea40000000000 */
[----:B--2---:R-:W-:Y:S06]  /*62c0*/  BAR.SYNC.DEFER_BLOCKING 0x1, 0x80 ;  /* 0x0042000000007b1d */ /* 0x004fec0000010000 */
[----:B------:R-:W-:Y:S05]  /*62d0*/  @P0 BRA `(.L_x_93) ;  /* 0x00000000001c0947 */ /* 0x000fea0003800000 */
[----:B------:R-:W-:Y:S02]  /*62e0*/  UIADD3 UR6, UP0, UPT, UR54, 0x680, URZ ;  /* 0x0000068036067890 */ /* 0x000fe4000ff1e0ff */
[----:B------:R-:W-:Y:S02]  /*62f0*/  ULEA UR4, UR56, UR48, 0xd ;  /* 0x0000003038047291 */ /* 0x000fe4000f8e68ff */
[----:B------:R-:W-:Y:S02]  /*6300*/  UIADD3.X UR7, UPT, UPT, URZ, UR55, URZ, UP0, !UPT ;  /* 0x00000037ff077290 */ /* 0x000fe400087fe4ff */
[----:B------:R-:W-:Y:S01]  /*6310*/  UIADD3 UR40, UPT, UPT, UR4, 0x400, URZ ;  /* 0x0000040004287890 */ /* 0x000fe2000fffe0ff */
[----:B------:R-:W-:Y:S08]  /*6320*/  UMOV UR43, UR36 ;  /* 0x00000024002b7c82 */ /* 0x000ff00008000000 */
[----:B------:R2:W-:Y:S02]  /*6330*/  UTMASTG.3D [UR40], [UR6] ;  /* 0x00000028060073b5 */ /* 0x0005e40008010000 */
[----:B--2---:R0:W-:Y:S02]  /*6340*/  UTMACMDFLUSH ;  /* 0x00000000000079b7 */ /* 0x0041e40000000000 */
.L_x_93:
[----:B------:R-:W-:Y:S05]  /*6350*/  BSYNC.RECONVERGENT B0 ;  /* 0x0000000000007941 */ /* 0x000fea0003800200 */
.L_x_92:
[----:B------:R-:W-:Y:S01]  /*6360*/  UIADD3 UR40, UPT, UPT, UR56, 0x1, URZ ;  /* 0x0000000138287890 */ /* 0x000fe2000fffe0ff */
[----:B------:R-:W-:Y:S03]  /*6370*/  BSSY.RECONVERGENT B0, `(.L_x_94) ;  /* 0x0000005000007945 */ /* 0x000fe60003800200 */
[----:B------:R-:W-:Y:S04]  /*6380*/  UISETP.NE.AND UP0, UPT, UR40, 0x3, UPT ;  /* 0x000000032800788c */ /* 0x000fe8000bf05270 */
[----:B------:R-:W-:Y:S01]  /*6390*/  USEL UR43, UR40, URZ, UP0 ;  /* 0x000000ff282b7287 */ /* 0x000fe20008000000 */
[----:B------:R-:W-:Y:S11]  /*63a0*/  @P0 BRA `(.L_x_95) ;  /* 0x0000000000040947 */ /* 0x000ff60003800000 */
[----:B------:R-:W-:Y:S04]  /*63b0*/  DEPBAR.LE SB0, 0x1 ;  /* 0x000080400000791a */ /* 0x000fe80000000000 */
.L_x_95:
[----:B------:R-:W-:Y:S05]  /*63c0*/  BSYNC.RECONVERGENT B0 ;  /* 0x0000000000007941 */ /* 0x000fea0003800200 */
.L_x_94:
[----:B------:R-:W-:Y:S01]  /*63d0*/  BAR.SYNC.DEFER_BLOCKING 0x1, 0x80 ;  /* 0x0042000000007b1d */ /* 0x000fe20000010000 */
[----:B------:R-:W-:Y:S01]  /*63e0*/  ISETP.NE.AND P1, PT, R83, RZ, PT ;  /* 0x000000ff5300720c */ /* 0x000fe20003f25270 */
[----:B------:R-:W-:Y:S01]  /*63f0*/  UISETP.NE.AND UP0, UPT, UR50, URZ, UPT ;  /* 0x000000ff3200728c */ /* 0x000fe2000bf05270 */
[----:B------:R-:W-:Y:S11]  /*6400*/  LEA R2, R43, UR48, 0x3 ;  /* 0x000000302b027c11 */ /* 0x000ff6000f8e18ff */
[----:B------:R-:W-:Y:S01]  /*6410*/  @P1 SHF.L.U32 R3, R42, 0x1f, RZ ;  /* 0x0000001f2a031819 */ /* 0x000fe200000006ff */
[----:B------:R-:W-:Y:S06]  /*6420*/  BRA.U !UP0, `(.L_x_96) ;  /* 0x0000000108247547 */ /* 0x000fec000b800000 */
[----:B-1----:R-:W-:Y:S01]  /*6430*/  IMAD.U32 R5, RZ, RZ, UR49 ;  /* 0x00000031ff057e24 */ /* 0x002fe2000f8e00ff */
[----:B------:R-:W-:Y:S01]  /*6440*/  MOV R0, UR37 ;  /* 0x0000002500007c02 */ /* 0x000fe20008000f00 */
[----:B------:R-:W-:Y:S03]  /*6450*/  UIADD3 UR49, UPT, UPT, UR49, 0x1, URZ ;  /* 0x0000000131317890 */ /* 0x000fe6000fffe0ff */
[----:B------:R-:W-:Y:S01]  /*6460*/  @P1 LEA R5, R5, UR48, 0x3 ;  /* 0x0000003005051c11 */ /* 0x000fe2000f8e18ff */
[----:B------:R-:W-:Y:S04]  /*6470*/  UISETP.NE.AND UP0, UPT, UR49, 0x3, UPT ;  /* 0x000000033100788c */ /* 0x000fe8000bf05270 */
[----:B------:R-:W-:Y:S01]  /*6480*/  @P1 VIADD R5, R5, 0x38 ;  /* 0x0000003805051836 */ /* 0x000fe20000000000 */
[----:B------:R-:W-:Y:S04]  /*6490*/  USEL UR49, UR49, URZ, UP0 ;  /* 0x000000ff31317287 */ /* 0x000fe80008000000 */
[----:B------:R-:W-:Y:S04]  /*64a0*/  @P1 PRMT R0, R0, 0x654, R5 ;  /* 0x0000065400001816 */ /* 0x000fe80000000005 */
[----:B------:R2:W-:Y:S04]  /*64b0*/  @P1 SYNCS.ARRIVE.TRANS64.RED.A1T0 RZ, [R0+URZ], RZ ;  /* 0x000000ff00ff19a7 */ /* 0x0005e800081004ff */
.L_x_96:
[----:B------:R-:W3:Y:S01]  /*64c0*/  @P1 SYNCS.PHASECHK.TRANS64.TRYWAIT P0, [R2+URZ+0x20], R3 ;  /* 0x00002003020015a7 */ /* 0x000ee200080011ff */
[----:B------:R-:W-:Y:S01]  /*64d0*/  BSSY B1, `(.L_x_97) ;  /* 0x0000017000017945 */ /* 0x000fe20003800000 */
[----:B---3--:R-:W-:Y:S03]  /*64e0*/  @P1 SEL R87, RZ, 0x1, !P0 ;  /* 0x00000001ff571807 */ /* 0x008fe60004000000 */
[----:B------:R-:W-:Y:S05]  /*64f0*/  @!P1 BRA `(.L_x_98) ;  /* 0x0000000000509947 */ /* 0x000fea0003800000 */
[----:B------:R-:W-:Y:S01]  /*6500*/  ISETP.NE.AND P1, PT, R88, RZ, PT ;  /* 0x000000ff5800720c */ /* 0x000fe20003f25270 */
[----:B------:R-:W-:Y:S01]  /*6510*/  BSSY B0, `(.L_x_99) ;  /* 0x000000a000007945 */ /* 0x000fe20003800000 */
[----:B------:R-:W-:Y:S11]  /*6520*/  ISETP.NE.AND P0, PT, R87, RZ, PT ;  /* 0x000000ff5700720c */ /* 0x000ff60003f05270 */
[----:B-1----:R-:W-:Y:S05]  /*6530*/  @P1 IMAD R4, R43, 0x800, R72 ;  /* 0x000008002b041824 */ /* 0x002fea00078e0248 */
[----:B------:R-:W-:Y:S05]  /*6540*/  @P1 LEA R4, R4, UR48, 0x2 ;  /* 0x0000003004041c11 */ /* 0x000fea000f8e10ff */
[--C-:B------:R-:W-:Y:S02]  /*6550*/  @P1 IMAD.IADD R3, R85, 0x1, R4.reuse ;  /* 0x0000000155031824 */ /* 0x100fe400078e0204 */
[----:B--2---:R-:W-:Y:S01]  /*6560*/  @P1 IMAD.IADD R0, R86, 0x1, R4 ;  /* 0x0000000156001824 */ /* 0x004fe200078e0204 */
[----:B------:R-:W-:Y:S06]  /*6570*/  @P0 BRA `(.L_x_100) ;  /* 0x00000000000c0947 */ /* 0x000fec0003800000 */
[----:B------:R-:W-:Y:S04]  /*6580*/  SHF.L.U32 R5, R42, 0x1f, RZ ;  /* 0x0000001f2a057819 */ /* 0x000fe800000006ff */
[----:B------:R-:W1:Y:S02]  /*6590*/  SYNCS.PHASECHK.TRANS64.TRYWAIT P0, [R2+URZ+0x20], R5 ;  /* 0x00002005020075a7 */ /* 0x000e6400080011ff */
[----:B-1----:R-:W-:Y:S05]  /*65a0*/  @!P0 BRA `(.L_x_101) ;  /* 0x0000001400488947 */ /* 0x002fea0003800000 */
.L_x_100:
[----:B------:R-:W-:Y:S05]  /*65b0*/  BSYNC B0 ;  /* 0x0000000000007941 */ /* 0x000fea0003800000 */
.L_x_99:
[----:B------:R-:W-:Y:S11]  /*65c0*/  ISETP.NE.AND P0, PT, R88, RZ, PT ;  /* 0x000000ff5800720c */ /* 0x000ff60003f05270 */
[----:B------:R-:W-:Y:S02]  /*65d0*/  @!UPT UIADD3 URZ, UPT, UPT, URZ, URZ, URZ ;  /* 0x000000fffffff290 */ /* 0x000fe4000fffe0ff */
[----:B-1----:R-:W-:Y:S01]  /*65e0*/  @P0 IADD3 R2, PT, PT, R86, R3, RZ ;  /* 0x0000000356020210 */ /* 0x002fe20007ffe0ff */
[----:B------:R-:W-:Y:S05]  /*65f0*/  @P0 WARPSYNC.ALL ;  /* 0x0000000000000948 */ /* 0x000fea0003800000 */
[----:B------:R3:W4:Y:S04]  /*6600*/  @P0 LDSM.16.M88.4 R56, [R4+0x400] ;  /* 0x000400000438083b */ /* 0x0007280000000200 */
[----:B------:R3:W1:Y:S04]  /*6610*/  @P0 LDSM.16.M88.4 R52, [R0+0x400] ;  /* 0x000400000034083b */ /* 0x0006680000000200 */
[----:B------:R3:W2:Y:S04]  /*6620*/  @P0 LDSM.16.M88.4 R48, [R3+0x400] ;  /* 0x000400000330083b */ /* 0x0006a80000000200 */
[----:B------:R3:W1:Y:S02]  /*6630*/  @P0 LDSM.16.M88.4 R44, [R2+0x400] ;  /* 0x00040000022c083b */ /* 0x0006640000000200 */
.L_x_98:
[----:B------:R-:W-:Y:S05]  /*6640*/  BSYNC B1 ;  /* 0x0000000000017941 */ /* 0x000fea0003800000 */
.L_x_97:
[----:B--23--:R-:W-:Y:S05]  /*6650*/  VIADD R0, R34, 0x20 ;  /* 0x0000002022007836 */ /* 0x00cfea0000000000 */
[----:B------:R-:W-:Y:S04]  /*6660*/  SHF.R.U32.HI R0, RZ, 0x15, R0 ;  /* 0x00000015ff007819 */ /* 0x000fe80000011600 */
[----:B------:R-:W-:Y:S11]  /*6670*/  LOP3.LUT P0, RZ, R0, 0x3, R73, 0x48, !PT ;  /* 0x0000000300ff7812 */ /* 0x000ff60007804849 */
[----:B------:R-:W-:Y:S02]  /*6680*/  @!UPT UIADD3 URZ, UPT, UPT, URZ, URZ, URZ ;  /* 0x000000fffffff290 */ /* 0x000fe4000fffe0ff */
[----:B------:R-:W-:Y:S05]  /*6690*/  @!P0 BRA `(.L_x_102) ;  /* 0x0000000000408947 */ /* 0x000fea0003800000 */
[----:B------:R-:W2:Y:S01]  /*66a0*/  LDCU.64 UR8, c[0x4][0x70] ;  /* 0x01000e00ff0877ac */ /* 0x000ea20008000a00 */
[----:B------:R-:W-:Y:S01]  /*66b0*/  MOV R3, 0x0 ;  /* 0x0000000000037802 */ /* 0x000fe20000000f00 */
[----:B-1----:R-:W-:Y:S02]  /*66c0*/  HFMA2 R12, -RZ, RZ, 0, 5.9604644775390625e-08 ;  /* 0x00000001ff0c7431 */ /* 0x002fe400000001ff */
[----:B------:R-:W-:Y:S02]  /*66d0*/  IMAD.MOV.U32 R8, RZ, RZ, 0x192 ;  /* 0x00000192ff087424 */ /* 0x000fe400078e00ff */
[----:B------:R-:W-:Y:S01]  /*66e0*/  IMAD.MOV.U32 R13, RZ, RZ, RZ ;  /* 0x000000ffff0d7224 */ /* 0x000fe200078e00ff */
[----:B------:R-:W1:Y:S01]  /*66f0*/  LDCU.64 UR6, c[0x4][0x78] ;  /* 0x01000f00ff0677ac */ /* 0x000e620008000a00 */
[----:B------:R-:W3:Y:S01]  /*6700*/  LDC.64 R2, c[0x4][R3] ;  /* 0x0100000003027b82 */ /* 0x000ee20000000a00 */
[----:B------:R-:W5:Y:S01]  /*6710*/  LDCU.64 UR4, c[0x4][0x10] ;  /* 0x01000200ff0477ac */ /* 0x000f620008000a00 */
[----:B--2---:R-:W-:Y:S01]  /*6720*/  MOV R5, UR9 ;  /* 0x0000000900057c02 */ /* 0x004fe20008000f00 */
[----:B------:R-:W-:Y:S01]  /*6730*/  IMAD.U32 R4, RZ, RZ, UR8 ;  /* 0x00000008ff047e24 */ /* 0x000fe2000f8e00ff */
[----:B-1----:R-:W-:Y:S01]  /*6740*/  MOV R7, UR7 ;  /* 0x0000000700077c02 */ /* 0x002fe20008000f00 */
[----:B------:R-:W-:Y:S01]  /*6750*/  IMAD.U32 R6, RZ, RZ, UR6 ;  /* 0x00000006ff067e24 */ /* 0x000fe2000f8e00ff */
[----:B-----5:R-:W-:Y:S01]  /*6760*/  MOV R11, UR5 ;  /* 0x00000005000b7c02 */ /* 0x020fe20008000f00 */
[----:B------:R-:W-:Y:S02]  /*6770*/  IMAD.U32 R10, RZ, RZ, UR4 ;  /* 0x00000004ff0a7e24 */ /* 0x000fe4000f8e00ff */
[----:B------:R-:W-:Y:S07]  /*6780*/  LEPC R20, `(.L_x_102) ;  /* 0x000000001014794e */ /* 0x000fee0000000000 */
[----:B---34-:R-:W-:Y:S05]  /*6790*/  CALL.ABS.NOINC R2 ;  /* 0x0000000002007343 */ /* 0x018fea0003c00000 */
.L_x_102:
[----:B------:R-:W-:Y:S01]  /*67a0*/  ISETP.NE.AND P0, PT, R79, RZ, PT ;  /* 0x000000ff4f00720c */ /* 0x000fe20003f05270 */
[----:B------:R-:W-:Y:S05]  /*67b0*/  WARPSYNC.ALL ;  /* 0x0000000000007948 */ /* 0x000fea0003800000 */
[----:B------:R-:W-:Y:S01]  /*67c0*/  R2UR UR4, R34 ;  /* 0x00000000220472ca */ /* 0x000fe200000e0000 */
[----:B------:R-:W-:Y:S01]  /*67d0*/  IMAD.U32 R87, RZ, RZ, UR43 ;  /* 0x0000002bff577e24 */ /* 0x000fe2000f8e00ff */
[----:B------:R-:W-:Y:S01]  /*67e0*/  R2UR UR5, R84 ;  /* 0x00000000540572ca */ /* 0x000fe200000e0000 */
[----:B------:R-:W-:Y:S01]  /*67f0*/  BSSY.RECONVERGENT B0, `(.L_x_103) ;  /* 0x0000060000007945 */ /* 0x000fe20003800200 */
[----:B----4-:R-:W-:Y:S01]  /*6800*/  LOP3.LUT R0, R56, 0xffffe000, RZ, 0xc0, !PT ;  /* 0xffffe00038007812 */ /* 0x010fe200078ec0ff */
[----:B------:R-:W-:Y:S01]  /*6810*/  IMAD R87, R87, 0x800, R72 ;  /* 0x0000080057577824 */ /* 0x000fe200078e0248 */
[----:B------:R-:W-:Y:S02]  /*6820*/  LOP3.LUT R2, R57, 0xffffe000, RZ, 0xc0, !PT ;  /* 0xffffe00039027812 */ /* 0x000fe400078ec0ff */
[----:B------:R-:W-:Y:S02]  /*6830*/  LOP3.LUT R3, R58, 0xffffe000, RZ, 0xc0, !PT ;  /* 0xffffe0003a037812 */ /* 0x000fe400078ec0ff */
[----:B------:R-:W-:Y:S02]  /*6840*/  LOP3.LUT R20, R59, 0xffffe000, RZ, 0xc0, !PT ;  /* 0xffffe0003b147812 */ /* 0x000fe400078ec0ff */
[----:B-1----:R-:W-:Y:S01]  /*6850*/  LOP3.LUT R21, R52, 0xffffe000, RZ, 0xc0, !PT ;  /* 0xffffe00034157812 */ /* 0x002fe200078ec0ff */
[----:B------:R-:W1:Y:S01]  /*6860*/  LDTM.16dp128bit.x8 R4, tmem[UR4+0x20] ;  /* 0x00002004000479ee */ /* 0x000e620008180000 */
[----:B------:R-:W-:Y:S01]  /*6870*/  LOP3.LUT R36, R53, 0xffffe000, RZ, 0xc0, !PT ;  /* 0xffffe00035247812 */ /* 0x000fe200078ec0ff */
[----:B------:R-:W-:Y:S01]  /*6880*/  UIADD3 UR5, UPT, UPT, UR5, 0xa0, URZ ;  /* 0x000000a005057890 */ /* 0x000fe2000fffe0ff */
[----:B------:R-:W-:Y:S01]  /*6890*/  LOP3.LUT R37, R54, 0xffffe000, RZ, 0xc0, !PT ;  /* 0xffffe00036257812 */ /* 0x000fe200078ec0ff */
[----:B------:R-:W-:Y:S01]  /*68a0*/  NOP ;  /* 0x0000000000007918 */ /* 0x000fe20000000000 */
[----:B------:R-:W-:Y:S01]  /*68b0*/  LOP3.LUT R38, R55, 0xffffe000, RZ, 0xc0, !PT ;  /* 0xffffe00037267812 */ /* 0x000fe200078ec0ff */
[----:B------:R-:W-:Y:S01]  /*68c0*/  UPRMT UR5, UR37, 0x654, UR5 ;  /* 0x0000065425057896 */ /* 0x000fe20008000005 */
[----:B------:R-:W-:Y:S02]  /*68d0*/  LOP3.LUT R39, R48, 0xffffe000, RZ, 0xc0, !PT ;  /* 0xffffe00030277812 */ /* 0x000fe400078ec0ff */
[----:B------:R-:W-:Y:S02]  /*68e0*/  LOP3.LUT R40, R49, 0xffffe000, RZ, 0xc0, !PT ;  /* 0xffffe00031287812 */ /* 0x000fe400078ec0ff */
[----:B------:R-:W-:Y:S02]  /*68f0*/  LOP3.LUT R41, R50, 0xffffe000, RZ, 0xc0, !PT ;  /* 0xffffe00032297812 */ /* 0x000fe400078ec0ff */
[----:B------:R-:W-:Y:S02]  /*6900*/  LOP3.LUT R42, R51, 0xffffe000, RZ, 0xc0, !PT ;  /* 0xffffe000332a7812 */ /* 0x000fe400078ec0ff */
[----:B------:R-:W-:Y:S01]  /*6910*/  LOP3.LUT R43, R44, 0xffffe000, RZ, 0xc0, !PT ;  /* 0xffffe0002c2b7812 */ /* 0x000fe200078ec0ff */
[----:B-1----:R-:W-:Y:S01]  /*6920*/  SYNCS.ARRIVE.TRANS64.RED.A1T0 RZ, [UR5], RZ ;  /* 0x000000ffffff79a7 */ /* 0x002fe20008100405 */
[----:B------:R-:W-:Y:S02]  /*6930*/  LOP3.LUT R44, R45, 0xffffe000, RZ, 0xc0, !PT ;  /* 0xffffe0002d2c7812 */ /* 0x000fe400078ec0ff */
[----:B------:R-:W-:Y:S02]  /*6940*/  LEA R87, R87, UR48, 0x2 ;  /* 0x0000003057577c11 */ /* 0x000fe4000f8e10ff */
[----:B------:R-:W-:Y:S02]  /*6950*/  LOP3.LUT R45, R46, 0xffffe000, RZ, 0xc0, !PT ;  /* 0xffffe0002e2d7812 */ /* 0x000fe400078ec0ff */
[----:B------:R-:W-:Y:S01]  /*6960*/  LOP3.LUT R46, R47, 0xffffe000, RZ, 0xc0, !PT ;  /* 0xffffe0002f2e7812 */ /* 0x000fe200078ec0ff */
[C---:B------:R-:W-:Y:S01]  /*6970*/  FMUL R4, R33.reuse, R4 ;  /* 0x0000000421047220 */ /* 0x040fe20000400000 */
[C-C-:B------:R-:W-:Y:S01]  /*6980*/  IADD3 R84, PT, PT, R86.reuse, 0x400, R87.reuse ;  /* 0x0000040056547810 */ /* 0x140fe20007ffe057 */
[----:B------:R-:W-:Y:S01]  /*6990*/  FMUL R5, R33, R5 ;  /* 0x0000000521057220 */ /* 0x000fe20000400000 */
[----:B------:R-:W-:Y:S01]  /*69a0*/  IADD3 R85, PT, PT, R85, 0x400, R87 ;  /* 0x0000040055557810 */ /* 0x000fe20007ffe057 */
[C---:B------:R-:W-:Y:S01]  /*69b0*/  FMUL R6, R33.reuse, R6 ;  /* 0x0000000621067220 */ /* 0x040fe20000400000 */
[----:B------:R-:W-:Y:S01]  /*69c0*/  FMUL R7, R33, R7 ;  /* 0x0000000721077220 */ /* 0x000fe20000400000 */
[----:B------:R-:W-:Y:S01]  /*69d0*/  FFMA R4, R35, R0, R4 ;  /* 0x0000000023047223 */ /* 0x000fe20000000004 */
[----:B------:R-:W-:Y:S01]  /*69e0*/  FMUL R8, R33, R8 ;  /* 0x0000000821087220 */ /* 0x000fe20000400000 */
[----:B------:R-:W-:Y:S01]  /*69f0*/  FFMA R5, R35, R2, R5 ;  /* 0x0000000223057223 */ /* 0x000fe20000000005 */
[----:B------:R-:W-:Y:S01]  /*6a00*/  FMUL R9, R33, R9 ;  /* 0x0000000921097220 */ /* 0x000fe20000400000 */
[----:B------:R-:W-:Y:S01]  /*6a10*/  FFMA R6, R35, R3, R6 ;  /* 0x0000000323067223 */ /* 0x000fe20000000006 */
[----:B------:R-:W-:Y:S01]  /*6a20*/  F2FP.TF32.F32.PACK_B R4, R4 ;  /* 0x00000004ff04723e */ /* 0x000fe200024050ff */
[----:B------:R-:W-:Y:S01]  /*6a30*/  FMUL R10, R33, R10 ;  /* 0x0000000a210a7220 */ /* 0x000fe20000400000 */
[----:B------:R-:W-:Y:S01]  /*6a40*/  F2FP.TF32.F32.PACK_B R5, R5 ;  /* 0x00000005ff05723e */ /* 0x000fe200024050ff */
[----:B------:R-:W-:Y:S01]  /*6a50*/  FFMA R7, R35, R20, R7 ;  /* 0x0000001423077223 */ /* 0x000fe20000000007 */
[----:B------:R-:W-:Y:S01]  /*6a60*/  FMUL R11, R33, R11 ;  /* 0x0000000b210b7220 */ /* 0x000fe20000400000 */
        /* <DEDUP_REMOVED lines=8> */
[----:B------:R-:W-:Y:S01]  /*6af0*/  F2FP.TF32.F32.PACK_B R6, R6 ;  /* 0x00000006ff06723e */ /* 0x000fe200024050ff */
[----:B------:R-:W-:Y:S01]  /*6b00*/  FFMA R12, R35, R39, R12 ;  /* 0x00000027230c7223 */ /* 0x000fe2000000000c */
[----:B------:R-:W-:Y:S01]  /*6b10*/  F2FP.TF32.F32.PACK_B R7, R7 ;  /* 0x00000007ff07723e */ /* 0x000fe200024050ff */
[----:B------:R-:W-:Y:S01]  /*6b20*/  FMUL R16, R33, R16 ;  /* 0x0000001021107220 */ /* 0x000fe20000400000 */
[----:B------:R-:W-:Y:S01]  /*6b30*/  FFMA R13, R35, R40, R13 ;  /* 0x00000028230d7223 */ /* 0x000fe2000000000d */
[----:B------:R-:W-:Y:S01]  /*6b40*/  FMUL R17, R33, R17 ;  /* 0x0000001121117220 */ /* 0x000fe20000400000 */
[----:B------:R-:W-:Y:S01]  /*6b50*/  FFMA R14, R35, R41, R14 ;  /* 0x00000029230e7223 */ /* 0x000fe2000000000e */
[----:B------:R1:W-:Y:S01]  /*6b60*/  STSM.16.M88.4 [R87+0x400], R4 ;  /* 0x0004000457007844 */ /* 0x0003e20000000200 */
[----:B------:R-:W-:Y:S01]  /*6b70*/  FMUL R18, R33, R18 ;  /* 0x0000001221127220 */ /* 0x000fe20000400000 */
[----:B------:R-:W-:Y:S01]  /*6b80*/  FFMA R15, R35, R42, R15 ;  /* 0x0000002a230f7223 */ /* 0x000fe2000000000f */
[----:B------:R-:W-:Y:S01]  /*6b90*/  FMUL R19, R33, R19 ;  /* 0x0000001321137220 */ /* 0x000fe20000400000 */
[----:B------:R-:W-:Y:S01]  /*6ba0*/  F2FP.TF32.F32.PACK_B R8, R8 ;  /* 0x00000008ff08723e */ /* 0x000fe200024050ff */
[C---:B------:R-:W-:Y:S01]  /*6bb0*/  FFMA R16, R35.reuse, R43, R16 ;  /* 0x0000002b23107223 */ /* 0x040fe20000000010 */
[----:B------:R-:W-:Y:S01]  /*6bc0*/  F2FP.TF32.F32.PACK_B R9, R9 ;  /* 0x00000009ff09723e */ /* 0x000fe200024050ff */
[C---:B------:R-:W-:Y:S01]  /*6bd0*/  FFMA R17, R35.reuse, R44, R17 ;  /* 0x0000002c23117223 */ /* 0x040fe20000000011 */
[----:B------:R-:W-:Y:S01]  /*6be0*/  F2FP.TF32.F32.PACK_B R10, R10 ;  /* 0x0000000aff0a723e */ /* 0x000fe200024050ff */
[C---:B------:R-:W-:Y:S01]  /*6bf0*/  FFMA R18, R35.reuse, R45, R18 ;  /* 0x0000002d23127223 */ /* 0x040fe20000000012 */
[----:B------:R-:W-:Y:S01]  /*6c00*/  F2FP.TF32.F32.PACK_B R11, R11 ;  /* 0x0000000bff0b723e */ /* 0x000fe200024050ff */
[----:B------:R-:W-:Y:S01]  /*6c10*/  FFMA R19, R35, R46, R19 ;  /* 0x0000002e23137223 */ /* 0x000fe20000000013 */
[----:B------:R-:W-:Y:S01]  /*6c20*/  F2FP.TF32.F32.PACK_B R12, R12 ;  /* 0x0000000cff0c723e */ /* 0x000fe200024050ff */
[----:B------:R-:W-:Y:S01]  /*6c30*/  IMAD.IADD R86, R86, 0x1, R85 ;  /* 0x0000000156567824 */ /* 0x000fe200078e0255 */
[----:B------:R-:W-:Y:S01]  /*6c40*/  F2FP.TF32.F32.PACK_B R13, R13 ;  /* 0x0000000dff0d723e */ /* 0x000fe200024050ff */
[----:B------:R1:W-:Y:S01]  /*6c50*/  STSM.16.M88.4 [R84], R8 ;  /* 0x0000000854007844 */ /* 0x0003e20000000200 */
        /* <DEDUP_REMOVED lines=18> */
[----:B------:R-:W-:Y:S02]  /*6d80*/  UIADD3 UR5, UPT, UPT, UR41, 0x20, URZ ;  /* 0x0000002029057890 */ /* 0x000fe4000fffe0ff */
[----:B------:R-:W-:Y:S02]  /*6d90*/  UIADD3 UR4, UPT, UPT, UR10, 0x400, URZ ;  /* 0x000004000a047890 */ /* 0x000fe4000fffe0ff */
[----:B------:R-:W-:Y:S01]  /*6da0*/  UIADD3.X UR9, UPT, UPT, URZ, UR55, URZ, UP0, !UPT ;  /* 0x00000037ff097290 */ /* 0x000fe200087fe4ff */
[----:B------:R-:W-:Y:S01]  /*6db0*/  UMOV UR6, UR42 ;  /* 0x0000002a00067c82 */ /* 0x000fe20008000000 */
[----:B------:R-:W-:Y:S07]  /*6dc0*/  UMOV UR7, UR36 ;  /* 0x0000002400077c82 */ /* 0x000fee0008000000 */
[----:B------:R2:W-:Y:S02]  /*6dd0*/  UTMASTG.3D [UR4], [UR8] ;  /* 0x00000004080073b5 */ /* 0x0005e40008010000 */
[----:B--2---:R0:W-:Y:S02]  /*6de0*/  UTMACMDFLUSH ;  /* 0x00000000000079b7 */ /* 0x0041e40000000000 */
.L_x_104:
[----:B------:R-:W-:Y:S05]  /*6df0*/  BSYNC.RECONVERGENT B0 ;  /* 0x0000000000007941 */ /* 0x000fea0003800200 */
.L_x_103:
[----:B------:R-:W-:Y:S01]  /*6e00*/  UIADD3 UR43, UPT, UPT, UR43, 0x1, URZ ;  /* 0x000000012b2b7890 */ /* 0x000fe2000fffe0ff */
[----:B------:R-:W-:Y:S03]  /*6e10*/  BSSY.RECONVERGENT B0, `(.L_x_105) ;  /* 0x0000008000007945 */ /* 0x000fe60003800200 */
[----:B------:R-:W-:Y:S04]  /*6e20*/  UISETP.NE.AND UP0, UPT, UR43, 0x3, UPT ;  /* 0x000000032b00788c */ /* 0x000fe8000bf05270 */
[----:B------:R-:W-:Y:S02]  /*6e30*/  UISETP.EQ.XOR UP1, UPT, UR40, 0x3, !UP0 ;  /* 0x000000032800788c */ /* 0x000fe4000c722a70 */
[----:B------:R-:W-:Y:S02]  /*6e40*/  USEL UR56, UR43, URZ, UP0 ;  /* 0x000000ff2b387287 */ /* 0x000fe40008000000 */
[----:B------:R-:W-:Y:S04]  /*6e50*/  USEL UR4, URZ, 0x1, !UP1 ;  /* 0x00000001ff047887 */ /* 0x000fe8000c800000 */
[----:B------:R-:W-:Y:S01]  /*6e60*/  ULOP3.LUT UR51, UR51, UR4, URZ, 0x3c, !UPT ;  /* 0x0000000433337292 */ /* 0x000fe2000f8e3cff */
[----:B------:R-:W-:Y:S11]  /*6e70*/  @P0 BRA `(.L_x_106) ;  /* 0x0000000000040947 */ /* 0x000ff60003800000 */
[----:B------:R-:W-:Y:S04]  /*6e80*/  DEPBAR.LE SB0, 0x1 ;  /* 0x000080400000791a */ /* 0x000fe80000000000 */
.L_x_106:
[----:B------:R-:W-:Y:S05]  /*6e90*/  BSYNC.RECONVERGENT B0 ;  /* 0x0000000000007941 */ /* 0x000fea0003800200 */
.L_x_105:
[----:B------:R-:W-:Y:S01]  /*6ea0*/  BAR.SYNC.DEFER_BLOCKING 0x1, 0x80 ;  /* 0x0042000000007b1d */ /* 0x000fe20000010000 */
[----:B------:R-:W-:Y:S01]  /*6eb0*/  UISETP.NE.AND UP0, UPT, UR50, -0x2, UPT ;  /* 0xfffffffe3200788c */ /* 0x000fe2000bf05270 */
[----:B------:R-:W-:Y:S08]  /*6ec0*/  IADD3 R0, PT, PT, R30, 0x1, RZ ;  /* 0x000000011e007810 */ /* 0x000ff00007ffe0ff */
[----:B------:R-:W-:Y:S05]  /*6ed0*/  BRA.U !UP0, `(.L_x_107) ;  /* 0x0000000108287547 */ /* 0x000fea000b800000 */
[----:B------:R-:W-:Y:S01]  /*6ee0*/  ISETP.NE.AND P0, PT, R83, RZ, PT ;  /* 0x000000ff5300720c */ /* 0x000fe20003f05270 */
[----:B------:R-:W-:Y:S01]  /*6ef0*/  IMAD.U32 R3, RZ, RZ, UR49 ;  /* 0x00000031ff037e24 */ /* 0x000fe2000f8e00ff */
[----:B------:R-:W-:Y:S01]  /*6f00*/  UIADD3 UR49, UPT, UPT, UR49, 0x1, URZ ;  /* 0x0000000131317890 */ /* 0x000fe2000fffe0ff */
[----:B------:R-:W-:Y:S03]  /*6f10*/  IMAD.U32 R2, RZ, RZ, UR37 ;  /* 0x00000025ff027e24 */ /* 0x000fe6000f8e00ff */
[----:B------:R-:W-:Y:S04]  /*6f20*/  UISETP.NE.AND UP0, UPT, UR49, 0x3, UPT ;  /* 0x000000033100788c */ /* 0x000fe8000bf05270 */
[----:B------:R-:W-:Y:S03]  /*6f30*/  USEL UR49, UR49, URZ, UP0 ;  /* 0x000000ff31317287 */ /* 0x000fe60008000000 */
[----:B------:R-:W-:Y:S05]  /*6f40*/  @P0 LEA R3, R3, UR48, 0x3 ;  /* 0x0000003003030c11 */ /* 0x000fea000f8e18ff */
[----:B------:R-:W-:Y:S05]  /*6f50*/  @P0 VIADD R3, R3, 0x38 ;  /* 0x0000003803030836 */ /* 0x000fea0000000000 */
[----:B------:R-:W-:Y:S04]  /*6f60*/  @P0 PRMT R2, R2, 0x654, R3 ;  /* 0x0000065402020816 */ /* 0x000fe80000000003 */
[----:B------:R2:W-:Y:S03]  /*6f70*/  @P0 SYNCS.ARRIVE.TRANS64.RED.A1T0 RZ, [R2+URZ], RZ ;  /* 0x000000ff02ff09a7 */ /* 0x0005e600081004ff */
.L_x_107:
[----:B------:R-:W-:Y:S01]  /*6f80*/  ISETP.NE.AND P2, PT, R80, RZ, PT ;  /* 0x000000ff5000720c */ /* 0x000fe20003f45270 */
[----:B------:R-:W-:Y:S01]  /*6f90*/  UIADD3 UR50, UPT, UPT, UR50, 0x2, URZ ;  /* 0x0000000232327890 */ /* 0x000fe2000fffe0ff */
[----:B------:R-:W-:Y:S01]  /*6fa0*/  ISETP.NE.AND P0, PT, R82, 0x2, PT ;  /* 0x000000025200780c */ /* 0x000fe20003f05270 */
[----:B------:R-:W-:Y:S01]  /*6fb0*/  IMAD.IADD R20, R29, 0x1, R66 ;  /* 0x000000011d147824 */ /* 0x000fe200078e0242 */
[----:B------:R-:W-:Y:S01]  /*6fc0*/  ISETP.NE.AND P1, PT, R0, 0x4, PT ;  /* 0x000000040000780c */ /* 0x000fe20003f25270 */
[----:B------:R-:W-:Y:S01]  /*6fd0*/  IMAD.IADD R21, R31, 0x1, R68 ;  /* 0x000000011f157824 */ /* 0x000fe200078e0244 */
[----:B--2---:R-:W-:Y:S02]  /*6fe0*/  SEL R2, RZ, 0x1, P0 ;  /* 0x00000001ff027807 */ /* 0x004fe40000000000 */
[----:B------:R-:W-:Y:S02]  /*6ff0*/  SEL R3, RZ, 0x1, P1 ;  /* 0x00000001ff037807 */ /* 0x000fe40000800000 */
[----:B------:R-:W-:Y:S02]  /*7000*/  LOP3.LUT R75, R75, R2, RZ, 0x3c, !PT ;  /* 0x000000024b4b7212 */ /* 0x000fe400078e3cff */
[----:B------:R-:W-:Y:S02]  /*7010*/  LOP3.LUT R76, R76, R3, RZ, 0x3c, !PT ;  /* 0x000000034c4c7212 */ /* 0x000fe400078e3cff */
[----:B------:R-:W-:Y:S02]  /*7020*/  @P2 R2UR UR36, R74 ;  /* 0x000000004a2422ca */ /* 0x000fe400000e0000 */
[----:B------:R-:W-:Y:S02]  /*7030*/  SEL R82, R82, RZ, P0 ;  /* 0x000000ff52527207 */ /* 0x000fe40000000000 */
[----:B------:R-:W-:Y:S01]  /*7040*/  SEL R30, R0, RZ, P1 ;  /* 0x000000ff001e7207 */ /* 0x000fe20000800000 */
[----:B------:R-:W-:Y:S10]  /*7050*/  @P2 BRA `(.L_x_108) ;  /* 0xffffffdc00342947 */ /* 0x000ff4000383ffff */
[----:B------:R-:W-:-:S09]  /*7060*/  UISETP.NE.AND UP0, UPT, UR53, URZ, UPT ;  /* 0x000000ff3500728c */ /* 0x000fd2000bf05270 */
[----:B------:R-:W-:Y:S05]  /*7070*/  BRA.U !UP0, `(.L_x_109) ;  /* 0x0000000108487547 */ /* 0x000fea000b800000 */
[----:B------:R-:W2:Y:S02]  /*7080*/  LDCU.64 UR4, c[0x0][0x890] ;  /* 0x00011200ff0477ac */ /* 0x000ea40008000a00 */
[----:B--2---:R-:W-:-:S04]  /*7090*/  UISETP.NE.U32.AND UP0, UPT, UR4, URZ, UPT ;  /* 0x000000ff0400728c */ /* 0x004fc8000bf05070 */
[----:B------:R-:W-:-:S09]  /*70a0*/  UISETP.NE.AND.EX UP0, UPT, UR5, URZ, UPT, UP0 ;  /* 0x000000ff0500728c */ /* 0x000fd2000bf05300 */
[----:B------:R-:W-:Y:S05]  /*70b0*/  BRA.U UP0, `(.L_x_110) ;  /* 0x00000001000c7547 */ /* 0x000fea000b800000 */
[----:B------:R-:W-:-:S13]  /*70c0*/  FSETP.NEU.AND P0, PT, R35, RZ, PT ;  /* 0x000000ff2300720b */ /* 0x000fda0003f0d000 */
[----:B------:R-:W-:Y:S05]  /*70d0*/  @!P0 EXIT ;  /* 0x000000000000894d */ /* 0x000fea0003800000 */
[----:B------:R-:W-:Y:S05]  /*70e0*/  BRA `(.L_x_109) ;  /* 0x00000000002c7947 */ /* 0x000fea0003800000 */
.L_x_110:
[----:B------:R-:W-:Y:S01]  /*70f0*/  ISETP.NE.AND P0, PT, R81, RZ, PT ;  /* 0x000000ff5100720c */ /* 0x000fe20003f05270 */
[----:B------:R-:W-:-:S12]  /*7100*/  BSSY.RECONVERGENT B0, `(.L_x_109) ;  /* 0x0000009000007945 */ /* 0x000fd80003800200 */
[----:B------:R-:W-:Y:S05]  /*7110*/  @P0 BRA `(.L_x_111) ;  /* 0x0000000000140947 */ /* 0x000fea0003800000 */
[----:B------:R-:W2:Y:S02]  /*7120*/  LDCU.64 UR4, c[0x0][0x888] ;  /* 0x00011100ff0477ac */ /* 0x000ea40008000a00 */
[----:B--2---:R-:W-:-:S04]  /*7130*/  ISETP.NE.U32.AND P0, PT, RZ, UR4, PT ;  /* 0x00000004ff007c0c */ /* 0x004fc8000bf05070 */
[----:B------:R-:W-:-:S13]  /*7140*/  ISETP.NE.AND.EX P0, PT, RZ, UR5, PT, P0 ;  /* 0x00000005ff007c0c */ /* 0x000fda000bf05300 */
[----:B------:R-:W-:Y:S05]  /*7150*/  @!P0 EXIT ;  /* 0x000000000000894d */ /* 0x000fea0003800000 */
[----:B------:R-:W-:Y:S05]  /*7160*/  BRA `(.L_x_112) ;  /* 0x0000000000087947 */ /* 0x000fea0003800000 */
.L_x_111:
[----:B------:R-:W-:-:S13]  /*7170*/  FSETP.NEU.AND P0, PT, R35, RZ, PT ;  /* 0x000000ff2300720b */ /* 0x000fda0003f0d000 */
[----:B------:R-:W-:Y:S05]  /*7180*/  @!P0 EXIT ;  /* 0x000000000000894d */ /* 0x000fea0003800000 */
.L_x_112:
[----:B------:R-:W-:Y:S05]  /*7190*/  BSYNC.RECONVERGENT B0 ;  /* 0x0000000000007941 */ /* 0x000fea0003800200 */
.L_x_109:
[----:B------:R-:W-:Y:S01]  /*71a0*/  ULEA UR4, UR49, UR48, 0x3 ;  /* 0x0000003031047291 */ /* 0x000fe2000f8e18ff */
[----:B------:R-:W-:-:S04]  /*71b0*/  DEPBAR.LE SB0, 0x0 ;  /* 0x000080000000791a */ /* 0x000fc80000000000 */
[----:B------:R-:W-:-:S04]  /*71c0*/  UIADD3 UR4, UPT, UPT, UR4, 0x38, URZ ;  /* 0x0000003804047890 */ /* 0x000fc8000fffe0ff */
[----:B------:R-:W-:-:S09]  /*71d0*/  UPRMT UR4, UR37, 0x654, UR4 ;  /* 0x0000065425047896 */ /* 0x000fd20008000004 */
[----:B------:R-:W-:Y:S01]  /*71e0*/  SYNCS.ARRIVE.TRANS64.RED.A1T0 RZ, [UR4], RZ ;  /* 0x000000ffffff79a7 */ /* 0x000fe20008100404 */
[----:B------:R-:W-:Y:S05]  /*71f0*/  EXIT ;  /* 0x000000000000794d */ /* 0x000fea0003800000 */
.L_x_19:
[----:B--2---:R2:W1:Y:S02]  /*7200*/  SYNCS.PHASECHK.TRANS64.TRYWAIT P0, [R3+URZ+0xd0], R2 ;  /* 0x0000d002030075a7 */ /* 0x00446400080011ff */
[----:B-1----:R-:W-:Y:S05]  /*7210*/  @!P0 NANOSLEEP.SYNCS 0x989680 ;  /* 0x009896800000895d */ /* 0x002fea0003900000 */
[----:B------:R-:W1:Y:S02]  /*7220*/  @!P0 SYNCS.PHASECHK.TRANS64 P0, [R3+URZ+0xd0], R2 ;  /* 0x0000d002030085a7 */ /* 0x000e6400080010ff */
[----:B-1----:R-:W-:Y:S05]  /*7230*/  @!P0 BRA `(.L_x_19) ;  /* 0xfffffffc00f08947 */ /* 0x002fea000383ffff */
[----:B------:R-:W-:Y:S05]  /*7240*/  BRA `(.L_x_113) ;  /* 0xffffffa000d07947 */ /* 0x000fea000383ffff */
.L_x_22:
[----:B-1----:R-:W-:-:S07]  /*7250*/  MOV R2, UR33 ;  /* 0x0000002100027c02 */ /* 0x002fce0008000f00 */
.L_x_114:
[----:B-1----:R1:W2:Y:S02]  /*7260*/  SYNCS.PHASECHK.TRANS64.TRYWAIT P0, [R2+URZ+0x10], R5 ;  /* 0x00001005020075a7 */ /* 0x0022a400080011ff */
[----:B--2---:R-:W-:Y:S05]  /*7270*/  @!P0 NANOSLEEP.SYNCS 0x989680 ;  /* 0x009896800000895d */ /* 0x004fea0003900000 */
[----:B------:R-:W2:Y:S02]  /*7280*/  @!P0 SYNCS.PHASECHK.TRANS64 P0, [R2+URZ+0x10], R5 ;  /* 0x00001005020085a7 */ /* 0x000ea400080010ff */
[----:B--2---:R-:W-:Y:S05]  /*7290*/  @!P0 BRA `(.L_x_114) ;  /* 0xfffffffc00f08947 */ /* 0x004fea000383ffff */
[----:B------:R-:W-:Y:S05]  /*72a0*/  BRA `(.L_x_21) ;  /* 0xffffffa400207947 */ /* 0x000fea000383ffff */
.L_x_28:
[----:B-1----:R-:W-:-:S07]  /*72b0*/  MOV R2, UR33 ;  /* 0x0000002100027c02 */ /* 0x002fce0008000f00 */
.L_x_115:
[----:B-1----:R1:W2:Y:S02]  /*72c0*/  SYNCS.PHASECHK.TRANS64.TRYWAIT P0, [R2+URZ+0x10], R5 ;  /* 0x00001005020075a7 */ /* 0x0022a400080011ff */
[----:B--2---:R-:W-:Y:S05]  /*72d0*/  @!P0 NANOSLEEP.SYNCS 0x989680 ;  /* 0x009896800000895d */ /* 0x004fea0003900000 */
[----:B------:R-:W2:Y:S02]  /*72e0*/  @!P0 SYNCS.PHASECHK.TRANS64 P0, [R2+URZ+0x10], R5 ;  /* 0x00001005020085a7 */ /* 0x000ea400080010ff */
[----:B--2---:R-:W-:Y:S05]  /*72f0*/  @!P0 BRA `(.L_x_115) ;  /* 0xfffffffc00f08947 */ /* 0x004fea000383ffff */
[----:B------:R-:W-:Y:S05]  /*7300*/  BRA `(.L_x_27) ;  /* 0xffffffa400f47947 */ /* 0x000fea000383ffff */
.L_x_32:
[----:B-1----:R1:W2:Y:S02]  /*7310*/  SYNCS.PHASECHK.TRANS64.TRYWAIT P0, [R2+URZ+0x60], R3 ;  /* 0x00006003020075a7 */ /* 0x0022a400080011ff */
[----:B--2---:R-:W-:Y:S05]  /*7320*/  @!P0 NANOSLEEP.SYNCS 0x989680 ;  /* 0x009896800000895d */ /* 0x004fea0003900000 */
[----:B------:R-:W2:Y:S02]  /*7330*/  @!P0 SYNCS.PHASECHK.TRANS64 P0, [R2+URZ+0x60], R3 ;  /* 0x00006003020085a7 */ /* 0x000ea400080010ff */
[----:B--2---:R-:W-:Y:S05]  /*7340*/  @!P0 BRA `(.L_x_32) ;  /* 0xfffffffc00f08947 */ /* 0x004fea000383ffff */
[----:B------:R-:W-:Y:S05]  /*7350*/  BRA `(.L_x_116) ;  /* 0xffffffa800a87947 */ /* 0x000fea000383ffff */
.L_x_36:
[----:B----4-:R-:W-:-:S07]  /*7360*/  MOV R0, UR4 ;  /* 0x0000000400007c02 */ /* 0x010fce0008000f00 */
.L_x_117:
[----:B-1----:R1:W2:Y:S02]  /*7370*/  SYNCS.PHASECHK.TRANS64.TRYWAIT P0, [R0+URZ], R3 ;  /* 0x00000003000075a7 */ /* 0x0022a400080011ff */
[----:B--2---:R-:W-:Y:S05]  /*7380*/  @!P0 NANOSLEEP.SYNCS 0x989680 ;  /* 0x009896800000895d */ /* 0x004fea0003900000 */
[----:B------:R-:W2:Y:S02]  /*7390*/  @!P0 SYNCS.PHASECHK.TRANS64 P0, [R0+URZ], R3 ;  /* 0x00000003000085a7 */ /* 0x000ea400080010ff */
[----:B--2---:R-:W-:Y:S05]  /*73a0*/  @!P0 BRA `(.L_x_117) ;  /* 0xfffffffc00f08947 */ /* 0x004fea000383ffff */
[----:B------:R-:W-:Y:S05]  /*73b0*/  BRA `(.L_x_118) ;  /* 0xffffffb000187947 */ /* 0x000fea000383ffff */
.L_x_39:
[----:B-1----:R1:W2:Y:S02]  /*73c0*/  SYNCS.PHASECHK.TRANS64.TRYWAIT P0, [R0+URZ+0xc0], R5 ;  /* 0x0000c005000075a7 */ /* 0x0022a400080011ff */
[----:B--2---:R-:W-:Y:S05]  /*73d0*/  @!P0 NANOSLEEP.SYNCS 0x989680 ;  /* 0x009896800000895d */ /* 0x004fea0003900000 */
[----:B------:R-:W2:Y:S02]  /*73e0*/  @!P0 SYNCS.PHASECHK.TRANS64 P0, [R0+URZ+0xc0], R5 ;  /* 0x0000c005000085a7 */ /* 0x000ea400080010ff */
[----:B--2---:R-:W-:Y:S05]  /*73f0*/  @!P0 BRA `(.L_x_39) ;  /* 0xfffffffc00f08947 */ /* 0x004fea000383ffff */
[----:B------:R-:W-:Y:S05]  /*7400*/  BRA `(.L_x_119) ;  /* 0xffffffb000747947 */ /* 0x000fea000383ffff */
.L_x_40:
[----:B------:R-:W-:-:S07]  /*7410*/  MOV R0, UR5 ;  /* 0x0000000500007c02 */ /* 0x000fce0008000f00 */
.L_x_120:
[----:B-1----:R1:W2:Y:S02]  /*7420*/  SYNCS.PHASECHK.TRANS64.TRYWAIT P0, [R0+URZ+0x70], R5 ;  /* 0x00007005000075a7 */ /* 0x0022a400080011ff */
[----:B--2---:R-:W-:Y:S05]  /*7430*/  @!P0 NANOSLEEP.SYNCS 0x989680 ;  /* 0x009896800000895d */ /* 0x004fea0003900000 */
[----:B------:R-:W2:Y:S02]  /*7440*/  @!P0 SYNCS.PHASECHK.TRANS64 P0, [R0+URZ+0x70], R5 ;  /* 0x00007005000085a7 */ /* 0x000ea400080010ff */
[----:B--2---:R-:W-:Y:S05]  /*7450*/  @!P0 BRA `(.L_x_120) ;  /* 0xfffffffc00f08947 */ /* 0x004fea000383ffff */
[----:B------:R-:W-:Y:S05]  /*7460*/  BRA `(.L_x_121) ;  /* 0xffffffb000847947 */ /* 0x000fea000383ffff */
.L_x_41:
[----:B-1----:R1:W2:Y:S02]  /*7470*/  SYNCS.PHASECHK.TRANS64.TRYWAIT P1, [R0+URZ+0x60], R5 ;  /* 0x00006005000075a7 */ /* 0x0022a400080211ff */
[----:B--2---:R-:W-:Y:S05]  /*7480*/  @!P1 NANOSLEEP.SYNCS 0x989680 ;  /* 0x009896800000995d */ /* 0x004fea0003900000 */
[----:B------:R-:W2:Y:S02]  /*7490*/  @!P1 SYNCS.PHASECHK.TRANS64 P1, [R0+URZ+0x60], R5 ;  /* 0x00006005000095a7 */ /* 0x000ea400080210ff */
[----:B--2---:R-:W-:Y:S05]  /*74a0*/  @!P1 BRA `(.L_x_41) ;  /* 0xfffffffc00f09947 */ /* 0x004fea000383ffff */
[----:B------:R-:W-:Y:S05]  /*74b0*/  BRA `(.L_x_122) ;  /* 0xffffffb000b47947 */ /* 0x000fea000383ffff */
.L_x_44:
[----:B------:R-:W-:-:S07]  /*74c0*/  MOV R0, UR5 ;  /* 0x0000000500007c02 */ /* 0x000fce0008000f00 */
.L_x_123:
[----:B-1----:R1:W2:Y:S02]  /*74d0*/  SYNCS.PHASECHK.TRANS64.TRYWAIT P0, [R0+URZ+0x70], R3 ;  /* 0x00007003000075a7 */ /* 0x0022a400080011ff */
[----:B--2---:R-:W-:Y:S05]  /*74e0*/  @!P0 NANOSLEEP.SYNCS 0x989680 ;  /* 0x009896800000895d */ /* 0x004fea0003900000 */
[----:B------:R-:W2:Y:S02]  /*74f0*/  @!P0 SYNCS.PHASECHK.TRANS64 P0, [R0+URZ+0x70], R3 ;  /* 0x00007003000085a7 */ /* 0x000ea400080010ff */
[----:B--2---:R-:W-:Y:S05]  /*7500*/  @!P0 BRA `(.L_x_123) ;  /* 0xfffffffc00f08947 */ /* 0x004fea000383ffff */
[----:B------:R-:W-:Y:S05]  /*7510*/  BRA `(.L_x_43) ;  /* 0xffffffb400087947 */ /* 0x000fea000383ffff */
.L_x_51:
[----:B-1----:R1:W2:Y:S02]  /*7520*/  SYNCS.PHASECHK.TRANS64.TRYWAIT P1, [R0+URZ+0x60], R5 ;  /* 0x00006005000075a7 */ /* 0x0022a400080211ff */
[----:B--2---:R-:W-:Y:S05]  /*7530*/  @!P1 NANOSLEEP.SYNCS 0x989680 ;  /* 0x009896800000995d */ /* 0x004fea0003900000 */
[----:B------:R-:W2:Y:S02]  /*7540*/  @!P1 SYNCS.PHASECHK.TRANS64 P1, [R0+URZ+0x60], R5 ;  /* 0x00006005000095a7 */ /* 0x000ea400080210ff */
[----:B--2---:R-:W-:Y:S05]  /*7550*/  @!P1 BRA `(.L_x_51) ;  /* 0xfffffffc00f09947 */ /* 0x004fea000383ffff */
[----:B------:R-:W-:Y:S05]  /*7560*/  BRA `(.L_x_124) ;  /* 0xffffffb800987947 */ /* 0x000fea000383ffff */
.L_x_52:
[----:B------:R-:W-:-:S07]  /*7570*/  MOV R3, UR6 ;  /* 0x0000000600037c02 */ /* 0x000fce0008000f00 */
.L_x_125:
[----:B-1----:R1:W2:Y:S02]  /*7580*/  SYNCS.PHASECHK.TRANS64.TRYWAIT P0, [R3+URZ+0xa0], R0 ;  /* 0x0000a000030075a7 */ /* 0x0022a400080011ff */
[----:B--2---:R-:W-:Y:S05]  /*7590*/  @!P0 NANOSLEEP.SYNCS 0x989680 ;  /* 0x009896800000895d */ /* 0x004fea0003900000 */
[----:B------:R-:W2:Y:S02]  /*75a0*/  @!P0 SYNCS.PHASECHK.TRANS64 P0, [R3+URZ+0xa0], R0 ;  /* 0x0000a000030085a7 */ /* 0x000ea400080010ff */
[----:B--2---:R-:W-:Y:S05]  /*75b0*/  @!P0 BRA `(.L_x_125) ;  /* 0xfffffffc00f08947 */ /* 0x004fea000383ffff */
[----:B------:R-:W-:Y:S05]  /*75c0*/  BRA `(.L_x_126) ;  /* 0xffffffb800e87947 */ /* 0x000fea000383ffff */
.L_x_55:
[----:B------:R-:W-:Y:S07]  /*75d0*/  MOV R0, UR11 ;  /* 0x0000000b00007c02 */ /* 0x000fee0008000f00 */
.L_x_127:
[----:B-1----:R1:W2:Y:S02]  /*75e0*/  SYNCS.PHASECHK.TRANS64.TRYWAIT P0, [R0+URZ], R3 ;  /* 0x00000003000075a7 */ /* 0x0022a400080011ff */
[----:B--2---:R-:W-:Y:S05]  /*75f0*/  @!P0 NANOSLEEP.SYNCS 0x989680 ;  /* 0x009896800000895d */ /* 0x004fea0003900000 */
[----:B------:R-:W2:Y:S02]  /*7600*/  @!P0 SYNCS.PHASECHK.TRANS64 P0, [R0+URZ], R3 ;  /* 0x00000003000085a7 */ /* 0x000ea400080010ff */
[----:B--2---:R-:W-:Y:S05]  /*7610*/  @!P0 BRA `(.L_x_127) ;  /* 0xfffffffc00f08947 */ /* 0x004fea000383ffff */
[----:B------:R-:W-:Y:S05]  /*7620*/  BRA `(.L_x_54) ;  /* 0xffffffbc00047947 */ /* 0x000fea000383ffff */
.L_x_58:
[----:B------:R-:W-:-:S07]  /*7630*/  MOV R0, UR6 ;  /* 0x0000000600007c02 */ /* 0x000fce0008000f00 */
.L_x_128:
[----:B--2---:R2:W4:Y:S02]  /*7640*/  SYNCS.PHASECHK.TRANS64.TRYWAIT P0, [R0+URZ], R3 ;  /* 0x00000003000075a7 */ /* 0x00452400080011ff */
[----:B----4-:R-:W-:Y:S05]  /*7650*/  @!P0 NANOSLEEP.SYNCS 0x989680 ;  /* 0x009896800000895d */ /* 0x010fea0003900000 */
[----:B------:R-:W4:Y:S02]  /*7660*/  @!P0 SYNCS.PHASECHK.TRANS64 P0, [R0+URZ], R3 ;  /* 0x00000003000085a7 */ /* 0x000f2400080010ff */
[----:B----4-:R-:W-:Y:S05]  /*7670*/  @!P0 BRA `(.L_x_128) ;  /* 0xfffffffc00f08947 */ /* 0x010fea000383ffff */
[----:B------:R-:W-:Y:S05]  /*7680*/  BRA `(.L_x_129) ;  /* 0xffffffc000307947 */ /* 0x000fea000383ffff */
.L_x_59:
[----:B------:R-:W-:-:S07]  /*7690*/  MOV R0, UR6 ;  /* 0x0000000600007c02 */ /* 0x000fce0008000f00 */
.L_x_130:
[----:B-1----:R1:W2:Y:S02]  /*76a0*/  SYNCS.PHASECHK.TRANS64.TRYWAIT P0, [R0+URZ], R3 ;  /* 0x00000003000075a7 */ /* 0x0022a400080011ff */
[----:B--2---:R-:W-:Y:S05]  /*76b0*/  @!P0 NANOSLEEP.SYNCS 0x989680 ;  /* 0x009896800000895d */ /* 0x004fea0003900000 */
[----:B------:R-:W2:Y:S02]  /*76c0*/  @!P0 SYNCS.PHASECHK.TRANS64 P0, [R0+URZ], R3 ;  /* 0x00000003000085a7 */ /* 0x000ea400080010ff */
[----:B--2---:R-:W-:Y:S05]  /*76d0*/  @!P0 BRA `(.L_x_130) ;  /* 0xfffffffc00f08947 */ /* 0x004fea000383ffff */
[----:B------:R-:W-:Y:S05]  /*76e0*/  BRA `(.L_x_131) ;  /* 0xffffffc0003c7947 */ /* 0x000fea000383ffff */
.L_x_60:
[----:B------:R-:W-:-:S07]  /*76f0*/  MOV R0, UR6 ;  /* 0x0000000600007c02 */ /* 0x000fce0008000f00 */
.L_x_132:
[----:B-1----:R1:W2:Y:S02]  /*7700*/  SYNCS.PHASECHK.TRANS64.TRYWAIT P0, [R0+URZ], R3 ;  /* 0x00000003000075a7 */ /* 0x0022a400080011ff */
[----:B--2---:R-:W-:Y:S05]  /*7710*/  @!P0 NANOSLEEP.SYNCS 0x989680 ;  /* 0x009896800000895d */ /* 0x004fea0003900000 */
[----:B------:R-:W2:Y:S02]  /*7720*/  @!P0 SYNCS.PHASECHK.TRANS64 P0, [R0+URZ], R3 ;  /* 0x00000003000085a7 */ /* 0x000ea400080010ff */
[----:B--2---:R-:W-:Y:S05]  /*7730*/  @!P0 BRA `(.L_x_132) ;  /* 0xfffffffc00f08947 */ /* 0x004fea000383ffff */
[----:B------:R-:W-:Y:S05]  /*7740*/  BRA `(.L_x_133) ;  /* 0xffffffc000487947 */ /* 0x000fea000383ffff */
.L_x_61:
[----:B------:R-:W-:-:S07]  /*7750*/  MOV R0, UR7 ;  /* 0x0000000700007c02 */ /* 0x000fce0008000f00 */
.L_x_134:
[----:B-1----:R1:W2:Y:S02]  /*7760*/  SYNCS.PHASECHK.TRANS64.TRYWAIT P0, [R0+URZ], R3 ;  /* 0x00000003000075a7 */ /* 0x0022a400080011ff */
[----:B--2---:R-:W-:Y:S05]  /*7770*/  @!P0 NANOSLEEP.SYNCS 0x989680 ;  /* 0x009896800000895d */ /* 0x004fea0003900000 */
[----:B------:R-:W2:Y:S02]  /*7780*/  @!P0 SYNCS.PHASECHK.TRANS64 P0, [R0+URZ], R3 ;  /* 0x00000003000085a7 */ /* 0x000ea400080010ff */
[----:B--2---:R-:W-:Y:S05]  /*7790*/  @!P0 BRA `(.L_x_134) ;  /* 0xfffffffc00f08947 */ /* 0x004fea000383ffff */
[----:B------:R-:W-:Y:S05]  /*77a0*/  BRA `(.L_x_135) ;  /* 0xffffffc000547947 */ /* 0x000fea000383ffff */
.L_x_66:
[----:B--2---:R2:W3:Y:S02]  /*77b0*/  SYNCS.PHASECHK.TRANS64.TRYWAIT P0, [R0+URZ+0x60], R3 ;  /* 0x00006003000075a7 */ /* 0x0044e400080011ff */
[----:B---3--:R-:W-:Y:S05]  /*77c0*/  @!P0 NANOSLEEP.SYNCS 0x989680 ;  /* 0x009896800000895d */ /* 0x008fea0003900000 */
[----:B------:R-:W3:Y:S02]  /*77d0*/  @!P0 SYNCS.PHASECHK.TRANS64 P0, [R0+URZ+0x60], R3 ;  /* 0x00006003000085a7 */ /* 0x000ee400080010ff */
[----:B---3--:R-:W-:Y:S05]  /*77e0*/  @!P0 BRA `(.L_x_66) ;  /* 0xfffffffc00f08947 */ /* 0x008fea000383ffff */
[----:B------:R-:W-:Y:S05]  /*77f0*/  BRA `(.L_x_136) ;  /* 0xffffffc400507947 */ /* 0x000fea000383ffff */
.L_x_69:
[----:B------:R-:W-:Y:S07]  /*7800*/  MOV R0, UR7 ;  /* 0x0000000700007c02 */ /* 0x000fee0008000f00 */
.L_x_137:
[----:B--2---:R2:W3:Y:S02]  /*7810*/  SYNCS.PHASECHK.TRANS64.TRYWAIT P0, [R0+URZ+0x58], R3 ;  /* 0x00005803000075a7 */ /* 0x0044e400080011ff */
[----:B---3--:R-:W-:Y:S05]  /*7820*/  @!P0 NANOSLEEP.SYNCS 0x989680 ;  /* 0x009896800000895d */ /* 0x008fea0003900000 */
[----:B------:R-:W3:Y:S02]  /*7830*/  @!P0 SYNCS.PHASECHK.TRANS64 P0, [R0+URZ+0x58], R3 ;  /* 0x00005803000085a7 */ /* 0x000ee400080010ff */
[----:B---3--:R-:W-:Y:S05]  /*7840*/  @!P0 BRA `(.L_x_137) ;  /* 0xfffffffc00f08947 */ /* 0x008fea000383ffff */
[----:B------:R-:W-:Y:S05]  /*7850*/  BRA `(.L_x_68) ;  /* 0xffffffc800307947 */ /* 0x000fea000383ffff */
.L_x_72:
[----:B------:R-:W-:Y:S07]  /*7860*/  MOV R0, UR15 ;  /* 0x0000000f00007c02 */ /* 0x000fee0008000f00 */
.L_x_138:
[----:B-1----:R1:W2:Y:S02]  /*7870*/  SYNCS.PHASECHK.TRANS64.TRYWAIT P0, [R0+URZ+0x38], R3 ;  /* 0x00003803000075a7 */ /* 0x0022a400080011ff */
[----:B--2---:R-:W-:Y:S05]  /*7880*/  @!P0 NANOSLEEP.SYNCS 0x989680 ;  /* 0x009896800000895d */ /* 0x004fea0003900000 */
[----:B------:R-:W2:Y:S02]  /*7890*/  @!P0 SYNCS.PHASECHK.TRANS64 P0, [R0+URZ+0x38], R3 ;  /* 0x00003803000085a7 */ /* 0x000ea400080010ff */
[----:B--2---:R-:W-:Y:S05]  /*78a0*/  @!P0 BRA `(.L_x_138) ;  /* 0xfffffffc00f08947 */ /* 0x004fea000383ffff */
[----:B------:R-:W-:Y:S05]  /*78b0*/  BRA `(.L_x_139) ;  /* 0xffffffc800a87947 */ /* 0x000fea000383ffff */
.L_x_73:
[----:B------:R-:W-:Y:S07]  /*78c0*/  MOV R3, UR13 ;  /* 0x0000000d00037c02 */ /* 0x000fee0008000f00 */
.L_x_140:
[----:B-1----:R1:W2:Y:S02]  /*78d0*/  SYNCS.PHASECHK.TRANS64.TRYWAIT P0, [R3+URZ+0x38], R12 ;  /* 0x0000380c030075a7 */ /* 0x0022a400080011ff */
[----:B--2---:R-:W-:Y:S05]  /*78e0*/  @!P0 NANOSLEEP.SYNCS 0x989680 ;  /* 0x009896800000895d */ /* 0x004fea0003900000 */
[----:B------:R-:W2:Y:S02]  /*78f0*/  @!P0 SYNCS.PHASECHK.TRANS64 P0, [R3+URZ+0x38], R12 ;  /* 0x0000380c030085a7 */ /* 0x000ea400080010ff */
[----:B--2---:R-:W-:Y:S05]  /*7900*/  @!P0 BRA `(.L_x_140) ;  /* 0xfffffffc00f08947 */ /* 0x004fea000383ffff */
[----:B------:R-:W-:Y:S05]  /*7910*/  BRA `(.L_x_141) ;  /* 0xffffffcc00487947 */ /* 0x000fea000383ffff */
.L_x_75:
[----:B------:R-:W-:-:S07]  /*7920*/  MOV R0, UR4 ;  /* 0x0000000400007c02 */ /* 0x000fce0008000f00 */
.L_x_142:
[----:B-1----:R1:W3:Y:S02]  /*7930*/  SYNCS.PHASECHK.TRANS64.TRYWAIT P0, [R0+URZ], R3 ;  /* 0x00000003000075a7 */ /* 0x0022e400080011ff */
[----:B---3--:R-:W-:Y:S05]  /*7940*/  @!P0 NANOSLEEP.SYNCS 0x989680 ;  /* 0x009896800000895d */ /* 0x008fea0003900000 */
[----:B------:R-:W3:Y:S02]  /*7950*/  @!P0 SYNCS.PHASECHK.TRANS64 P0, [R0+URZ], R3 ;  /* 0x00000003000085a7 */ /* 0x000ee400080010ff */
[----:B---3--:R-:W-:Y:S05]  /*7960*/  @!P0 BRA `(.L_x_142) ;  /* 0xfffffffc00f08947 */ /* 0x008fea000383ffff */
[----:B------:R-:W-:Y:S05]  /*7970*/  BRA `(.L_x_143) ;  /* 0xffffffcc00d47947 */ /* 0x000fea000383ffff */
.L_x_76:
[----:B------:R-:W-:-:S07]  /*7980*/  MOV R0, UR4 ;  /* 0x0000000400007c02 */ /* 0x000fce0008000f00 */
.L_x_144:
[----:B-1----:R1:W3:Y:S02]  /*7990*/  SYNCS.PHASECHK.TRANS64.TRYWAIT P0, [R0+URZ], R3 ;  /* 0x00000003000075a7 */ /* 0x0022e400080011ff */
[----:B---3--:R-:W-:Y:S05]  /*79a0*/  @!P0 NANOSLEEP.SYNCS 0x989680 ;  /* 0x009896800000895d */ /* 0x008fea0003900000 */
[----:B------:R-:W3:Y:S02]  /*79b0*/  @!P0 SYNCS.PHASECHK.TRANS64 P0, [R0+URZ], R3 ;  /* 0x00000003000085a7 */ /* 0x000ee400080010ff */
[----:B---3--:R-:W-:Y:S05]  /*79c0*/  @!P0 BRA `(.L_x_144) ;  /* 0xfffffffc00f08947 */ /* 0x008fea000383ffff */
[----:B------:R-:W-:Y:S05]  /*79d0*/  BRA `(.L_x_145) ;  /* 0xffffffcc00e07947 */ /* 0x000fea000383ffff */
.L_x_78:
[----:B--2---:R2:W4:Y:S02]  /*79e0*/  SYNCS.PHASECHK.TRANS64.TRYWAIT P0, [R0+URZ+0x60], R3 ;  /* 0x00006003000075a7 */ /* 0x00452400080011ff */
[----:B----4-:R-:W-:Y:S05]  /*79f0*/  @!P0 NANOSLEEP.SYNCS 0x989680 ;  /* 0x009896800000895d */ /* 0x010fea0003900000 */
[----:B------:R-:W4:Y:S02]  /*7a00*/  @!P0 SYNCS.PHASECHK.TRANS64 P0, [R0+URZ+0x60], R3 ;  /* 0x00006003000085a7 */ /* 0x000f2400080010ff */
[----:B----4-:R-:W-:Y:S05]  /*7a10*/  @!P0 BRA `(.L_x_78) ;  /* 0xfffffffc00f08947 */ /* 0x010fea000383ffff */
[----:B------:R-:W-:Y:S05]  /*7a20*/  BRA `(.L_x_146) ;  /* 0xffffffd000d47947 */ /* 0x000fea000383ffff */
.L_x_88:
[----:B-1----:R1:W3:Y:S02]  /*7a30*/  SYNCS.PHASECHK.TRANS64.TRYWAIT P1, [R0+URZ+0x20], R5 ;  /* 0x00002005000075a7 */ /* 0x0022e400080211ff */
[----:B---3--:R-:W-:Y:S05]  /*7a40*/  @!P1 NANOSLEEP.SYNCS 0x989680 ;  /* 0x009896800000995d */ /* 0x008fea0003900000 */
[----:B------:R-:W3:Y:S02]  /*7a50*/  @!P1 SYNCS.PHASECHK.TRANS64 P1, [R0+URZ+0x20], R5 ;  /* 0x00002005000095a7 */ /* 0x000ee400080210ff */
[----:B---3--:R-:W-:Y:S05]  /*7a60*/  @!P1 BRA `(.L_x_88) ;  /* 0xfffffffc00f09947 */ /* 0x008fea000383ffff */
[----:B------:R-:W-:Y:S05]  /*7a70*/  BRA `(.L_x_87) ;  /* 0xffffffdc00e47947 */ /* 0x000fea000383ffff */
.L_x_90:
[----:B---3--:R3:W4:Y:S02]  /*7a80*/  SYNCS.PHASECHK.TRANS64.TRYWAIT P0, [R84+URZ+0x80], R7 ;  /* 0x00008007540075a7 */ /* 0x00872400080011ff */
[----:B----4-:R-:W-:Y:S05]  /*7a90*/  @!P0 NANOSLEEP.SYNCS 0x989680 ;  /* 0x009896800000895d */ /* 0x010fea0003900000 */
[----:B------:R-:W4:Y:S02]  /*7aa0*/  @!P0 SYNCS.PHASECHK.TRANS64 P0, [R84+URZ+0x80], R7 ;  /* 0x00008007540085a7 */ /* 0x000f2400080010ff */
[----:B----4-:R-:W-:Y:S05]  /*7ab0*/  @!P0 BRA `(.L_x_90) ;  /* 0xfffffffc00f08947 */ /* 0x010fea000383ffff */
[----:B------:R-:W-:Y:S05]  /*7ac0*/  BRA `(.L_x_89) ;  /* 0xffffffe0005c7947 */ /* 0x000fea000383ffff */
.L_x_101:
[----:B-1----:R1:W2:Y:S02]  /*7ad0*/  SYNCS.PHASECHK.TRANS64.TRYWAIT P0, [R2+URZ+0x20], R5 ;  /* 0x00002005020075a7 */ /* 0x0022a400080011ff */
[----:B--2---:R-:W-:Y:S05]  /*7ae0*/  @!P0 NANOSLEEP.SYNCS 0x989680 ;  /* 0x009896800000895d */ /* 0x004fea0003900000 */
[----:B------:R-:W2:Y:S02]  /*7af0*/  @!P0 SYNCS.PHASECHK.TRANS64 P0, [R2+URZ+0x20], R5 ;  /* 0x00002005020085a7 */ /* 0x000ea400080010ff */
[----:B--2---:R-:W-:Y:S05]  /*7b00*/  @!P0 BRA `(.L_x_101) ;  /* 0xfffffffc00f08947 */ /* 0x004fea000383ffff */
[----:B------:R-:W-:Y:S05]  /*7b10*/  BRA `(.L_x_100) ;  /* 0xffffffe800a47947 */ /* 0x000fea000383ffff */
        .weak           $__internal_0_$__cuda_sm10x_tcgen05_guardrail_trap_col_being_dealloced_not_returned_by_alloc
        .type           $__internal_0_$__cuda_sm10x_tcgen05_guardrail_trap_col_being_dealloced_not_returned_by_alloc,@function
        .size           $__internal_0_$__cuda_sm10x_tcgen05_guardrail_trap_col_being_dealloced_not_returned_by_alloc,($__internal_1_$__cuda_sm10x_tcgen05_guardrail_trap_phase_invalid_during_alloc - $__internal_0_$__cuda_sm10x_tcgen05_guardrail_trap_col_being_dealloced_not_returned_by_alloc)
$__internal_0_$__cuda_sm10x_tcgen05_guardrail_trap_col_being_dealloced_not_returned_by_alloc:
[----:B------:R-:W-:Y:S05]  /*7b20*/  BPT.TRAP 0x1 ;  /* 0x000000040000795c */ /* 0x000fea0000300000 */
[----:B------:R-:W-:-:S04]  /*7b30*/  HFMA2 R3, -RZ, RZ, 0, 0 ;  /* 0x00000000ff037431 */ /* 0x000fc800000001ff */
[----:B------:R-:W-:Y:S05]  /*7b40*/  RET.REL.NODEC R2 `(_ZN7cutlass13device_kernelINS_4gemm6kernel13GemmUniversalIN4cute5tupleIJiiiiEEENS1_10collective13CollectiveMmaINS1_35MainloopSm100TmaUmmaWarpSpecializedILi2ELi2ELi4ENS5_IJNS4_1CILi1EEESB_SB_EEEEENS5_IJNSA_ILi64EEESE_SE_EEENS_10tfloat32_tENS5_IJlSB_lEEESG_SH_NS4_8TiledMMAINS4_8MMA_AtomIJNS4_17SM100_MMA_TF32_SSISG_SG_fLi64ELi64ELNS4_4UMMA5MajorE0ELSM_0ELNSL_7ScaleInE0ELSN_0EEEEEENS4_6LayoutISC_NS5_IJNSA_ILi0EEESR_SR_EEEEENS5_IJNS4_10UnderscoreESU_SU_EEEEENS4_13SM90_TMA_LOADENS4_14ComposedLayoutINS4_7SwizzleILi3ELi4ELi3EEENS4_18smem_ptr_flag_bitsILi32EEENSQ_INS5_IJNSA_ILi8EEENSA_ILi32EEEEEENS5_IJS14_SB_EEEEEEEvNS4_8identityESX_S18_vS19_EENS_8epilogue10collective18CollectiveEpilogueINS1B_23Sm100TmaWarpSpecializedILi3ELi2ELi16ELb1ELb0EEEJSF_NS5_IJNSQ_ISE_SB_EENSQ_IS14_SB_EEEEESG_SH_SG_SH_NS1B_6fusion15FusionCallbacksIS1F_NS1J_17LinearCombinationISG_fSG_fLNS_15FloatRoundStyleE2EEESF_S1I_JEEENS4_5SM1004TMEM4LOAD26SM100_TMEM_LOAD_16dp128b8xESX_S18_NS4_17SM75_U32x4_LDSM_NENS4_14SM90_TMA_STOREES18_NS4_17SM90_U32x4_STSM_NENS4_39AutoVectorizingCopyWithAssumedAlignmentILi128EEEEEEvvEEEEvNT_6ParamsE) ;  /* 0xffffff84022c7950 */ /* 0x000fea0003c3ffff */
        .weak           $__internal_1_$__cuda_sm10x_tcgen05_guardrail_trap_phase_invalid_during_alloc
        .type           $__internal_1_$__cuda_sm10x_tcgen05_guardrail_trap_phase_invalid_during_alloc,@function
        .size           $__internal_1_$__cuda_sm10x_tcgen05_guardrail_trap_phase_invalid_during_alloc,($__internal_2_$__cuda_sm10x_tcgen05_guardrail_trap_unallocated_columns_being_dealloced - $__internal_1_$__cuda_sm10x_tcgen05_guardrail_trap_phase_invalid_during_alloc)
$__internal_1_$__cuda_sm10x_tcgen05_guardrail_trap_phase_invalid_during_alloc:
[----:B------:R-:W-:Y:S05]  /*7b50*/  BPT.TRAP 0x1 ;  /* 0x000000040000795c */ /* 0x000fea0000300000 */
[----:B------:R-:W-:-:S04]  /*7b60*/  MOV R3, 0x0 ;  /* 0x0000000000037802 */ /* 0x000fc80000000f00 */
[----:B------:R-:W-:Y:S05]  /*7b70*/  RET.REL.NODEC R2 `(_ZN7cutlass13device_kernelINS_4gemm6kernel13GemmUniversalIN4cute5tupleIJiiiiEEENS1_10collective13CollectiveMmaINS1_35MainloopSm100TmaUmmaWarpSpecializedILi2ELi2ELi4ENS5_IJNS4_1CILi1EEESB_SB_EEEEENS5_IJNSA_ILi64EEESE_SE_EEENS_10tfloat32_tENS5_IJlSB_lEEESG_SH_NS4_8TiledMMAINS4_8MMA_AtomIJNS4_17SM100_MMA_TF32_SSISG_SG_fLi64ELi64ELNS4_4UMMA5MajorE0ELSM_0ELNSL_7ScaleInE0ELSN_0EEEEEENS4_6LayoutISC_NS5_IJNSA_ILi0EEESR_SR_EEEEENS5_IJNS4_10UnderscoreESU_SU_EEEEENS4_13SM90_TMA_LOADENS4_14ComposedLayoutINS4_7SwizzleILi3ELi4ELi3EEENS4_18smem_ptr_flag_bitsILi32EEENSQ_INS5_IJNSA_ILi8EEENSA_ILi32EEEEEENS5_IJS14_SB_EEEEEEEvNS4_8identityESX_S18_vS19_EENS_8epilogue10collective18CollectiveEpilogueINS1B_23Sm100TmaWarpSpecializedILi3ELi2ELi16ELb1ELb0EEEJSF_NS5_IJNSQ_ISE_SB_EENSQ_IS14_SB_EEEEESG_SH_SG_SH_NS1B_6fusion15FusionCallbacksIS1F_NS1J_17LinearCombinationISG_fSG_fLNS_15FloatRoundStyleE2EEESF_S1I_JEEENS4_5SM1004TMEM4LOAD26SM100_TMEM_LOAD_16dp128b8xESX_S18_NS4_17SM75_U32x4_LDSM_NENS4_14SM90_TMA_STOREES18_NS4_17SM90_U32x4_STSM_NENS4_39AutoVectorizingCopyWithAssumedAlignmentILi128EEEEEEvvEEEEvNT_6ParamsE) ;  /* 0xffffff8402207950 */ /* 0x000fea0003c3ffff */
        .weak           $__internal_2_$__cuda_sm10x_tcgen05_guardrail_trap_unallocated_columns_being_dealloced
        .type           $__internal_2_$__cuda_sm10x_tcgen05_guardrail_trap_unallocated_columns_being_dealloced,@function
        .size           $__internal_2_$__cuda_sm10x_tcgen05_guardrail_trap_unallocated_columns_being_dealloced,(.L_x_148 - $__internal_2_$__cuda_sm10x_tcgen05_guardrail_trap_unallocated_columns_being_dealloced)
$__internal_2_$__cuda_sm10x_tcgen05_guardrail_trap_unallocated_columns_being_dealloced:
[----:B------:R-:W-:Y:S05]  /*7b80*/  BPT.TRAP 0x1 ;  /* 0x000000040000795c */ /* 0x000fea0000300000 */
[----:B------:R-:W-:-:S04]  /*7b90*/  HFMA2 R3, -RZ, RZ, 0, 0 ;  /* 0x00000000ff037431 */ /* 0x000fc800000001ff */
[----:B------:R-:W-:Y:S05]  /*7ba0*/  RET.REL.NODEC R2 `(_ZN7cutlass13device_kernelINS_4gemm6kernel13GemmUniversalIN4cute5tupleIJiiiiEEENS1_10collective13CollectiveMmaINS1_35MainloopSm100TmaUmmaWarpSpecializedILi2ELi2ELi4ENS5_IJNS4_1CILi1EEESB_SB_EEEEENS5_IJNSA_ILi64EEESE_SE_EEENS_10tfloat32_tENS5_IJlSB_lEEESG_SH_NS4_8TiledMMAINS4_8MMA_AtomIJNS4_17SM100_MMA_TF32_SSISG_SG_fLi64ELi64ELNS4_4UMMA5MajorE0ELSM_0ELNSL_7ScaleInE0ELSN_0EEEEEENS4_6LayoutISC_NS5_IJNSA_ILi0EEESR_SR_EEEEENS5_IJNS4_10UnderscoreESU_SU_EEEEENS4_13SM90_TMA_LOADENS4_14ComposedLayoutINS4_7SwizzleILi3ELi4ELi3EEENS4_18smem_ptr_flag_bitsILi32EEENSQ_INS5_IJNSA_ILi8EEENSA_ILi32EEEEEENS5_IJS14_SB_EEEEEEEvNS4_8identityESX_S18_vS19_EENS_8epilogue10collective18CollectiveEpilogueINS1B_23Sm100TmaWarpSpecializedILi3ELi2ELi16ELb1ELb0EEEJSF_NS5_IJNSQ_ISE_SB_EENSQ_IS14_SB_EEEEESG_SH_SG_SH_NS1B_6fusion15FusionCallbacksIS1F_NS1J_17LinearCombinationISG_fSG_fLNS_15FloatRoundStyleE2EEESF_S1I_JEEENS4_5SM1004TMEM4LOAD26SM100_TMEM_LOAD_16dp128b8xESX_S18_NS4_17SM75_U32x4_LDSM_NENS4_14SM90_TMA_STOREES18_NS4_17SM90_U32x4_STSM_NENS4_39AutoVectorizingCopyWithAssumedAlignmentILi128EEEEEEvvEEEEvNT_6ParamsE) ;  /* 0xffffff8402147950 */ /* 0x000fea0003c3ffff */
.L_x_147:
[----:B------:R-:W-:-:S00]  /*7bb0*/  BRA `(.L_x_147) ;  /* 0xfffffffc00fc7947 */ /* 0x000fc0000383ffff */
[----:B------:R-:W-:-:S00]  /*7bc0*/  NOP ;  /* 0x0000000000007918 */ /* 0x000fc00000000000 */
        /* <DEDUP_REMOVED lines=11> */
.L_x_148:


//--------------------- .nv.global.init           --------------------------
	.section	.nv.global.init,"aw",@progbits
.nv.global.init:
	.type		$str$27,@object
	.size		$str$27,($str$28 - $str$27)
$str$27:
        /*0000*/ 	.byte	0x28, 0x61, 0x64, 0x64, 0x72, 0x65, 0x73, 0x73, 0x20, 0x26, 0x20, 0x6d, 0x61, 0x73, 0x6b, 0x29
        /*0010*/ 	.byte	0x20, 0x3d, 0x3d, 0x20, 0x30, 0x00
	.type		$str$28,@object
	.size		$str$28,($str$26 - $str$28)
$str$28:
        /*0016*/ 	.byte	0x2f, 0x74, 0x6d, 0x70, 0x2f, 0x63, 0x75, 0x74, 0x6c, 0x61, 0x73, 0x73, 0x5f, 0x73, 0x77, 0x65
        /*0026*/ 	.byte	0x65, 0x70, 0x5f, 0x73, 0x72, 0x63, 0x2f, 0x69, 0x6e, 0x63, 0x6c, 0x75, 0x64, 0x65, 0x2f, 0x63
        /*0036*/ 	.byte	0x75, 0x74, 0x65, 0x2f, 0x70, 0x6f, 0x69, 0x6e, 0x74, 0x65, 0x72, 0x5f, 0x66, 0x6c, 0x61, 0x67
        /*0046*/ 	.byte	0x67, 0x65, 0x64, 0x2e, 0x68, 0x70, 0x70, 0x00
	.type		$str$26,@object
	.size		$str$26,($str$25 - $str$26)
$str$26:
        /*004e*/ 	.byte	0x2f, 0x74, 0x6d, 0x70, 0x2f, 0x63, 0x75, 0x74, 0x6c, 0x61, 0x73, 0x73, 0x5f, 0x73, 0x77, 0x65
        /*005e*/ 	.byte	0x65, 0x70, 0x5f, 0x73, 0x72, 0x63, 0x2f, 0x69, 0x6e, 0x63, 0x6c, 0x75, 0x64, 0x65, 0x2f, 0x63
        /*006e*/ 	.byte	0x75, 0x74, 0x65, 0x2f, 0x61, 0x74, 0x6f, 0x6d, 0x2f, 0x63, 0x6f, 0x70, 0x79, 0x5f, 0x74, 0x72
        /*007e*/ 	.byte	0x61, 0x69, 0x74, 0x73, 0x5f, 0x73, 0x6d, 0x31, 0x30, 0x30, 0x2e, 0x68, 0x70, 0x70, 0x00
	.type		$str$25,@object
	.size		$str$25,(__unnamed_1 - $str$25)
$str$25:
        /*008d*/ 	.byte	0x28, 0x28, 0x75, 0x69, 0x6e, 0x74, 0x33, 0x32, 0x5f, 0x74, 0x28, 0x74, 0x68, 0x72, 0x65, 0x61
        /*009d*/ 	.byte	0x64, 0x49, 0x64, 0x78, 0x2e, 0x78, 0x29, 0x20, 0x2f, 0x20, 0x33, 0x32, 0x29, 0x20, 0x25, 0x20
        /*00ad*/ 	.byte	0x34, 0x29, 0x20, 0x3d, 0x3d, 0x20, 0x28, 0x28, 0x28, 0x74, 0x6d, 0x65, 0x6d, 0x5f, 0x61, 0x64
        /*00bd*/ 	.byte	0x64, 0x72, 0x20, 0x3e, 0x3e, 0x20, 0x31, 0x36, 0x29, 0x20, 0x2f, 0x20, 0x33, 0x32, 0x29, 0x20
        /*00cd*/ 	.byte	0x25, 0x20, 0x34, 0x29, 0x00
	.type		__unnamed_1,@object
	.size		__unnamed_1,(__unnamed_2 - __unnamed_1)
__unnamed_1:
        /*00d2*/ 	.byte	0x61, 0x75, 0x74, 0x6f, 0x20, 0x63, 0x75, 0x74, 0x65, 0x3a, 0x3a, 0x61, 0x73, 0x5f, 0x70, 0x6f
        /* <DEDUP_REMOVED lines=24> */
        /*0262*/ 	.byte	0x30, 0x34, 0x38, 0x3e, 0x3e, 0x3e, 0x3e, 0x5d, 0x00
	.type		__unnamed_2,@object
	.size		__unnamed_2,(.L_2 - __unnamed_2)
__unnamed_2:
        /* <DEDUP_REMOVED lines=45> */
        /*053b*/ 	.byte	0x3e, 0x3e, 0x3e, 0x5d, 0x00
.L_2:


//--------------------- .nv.shared._ZN7cutlass13device_kernelINS_4gemm6kernel13GemmUniversalIN4cute5tupleIJiiiiEEENS1_10collective13CollectiveMmaINS1_35MainloopSm100TmaUmmaWarpSpecializedILi2ELi2ELi4ENS5_IJNS4_1CILi1EEESB_SB_EEEEENS5_IJNSA_ILi64EEESE_SE_EEENS_10tfloat32_tENS5_IJlSB_lEEESG_SH_NS4_8TiledMMAINS4_8MMA_AtomIJNS4_17SM100_MMA_TF32_SSISG_SG_fLi64ELi64ELNS4_4UMMA5MajorE0ELSM_0ELNSL_7ScaleInE0ELSN_0EEEEEENS4_6LayoutISC_NS5_IJNSA_ILi0EEESR_SR_EEEEENS5_IJNS4_10UnderscoreESU_SU_EEEEENS4_13SM90_TMA_LOADENS4_14ComposedLayoutINS4_7SwizzleILi3ELi4ELi3EEENS4_18smem_ptr_flag_bitsILi32EEENSQ_INS5_IJNSA_ILi8EEENSA_ILi32EEEEEENS5_IJS14_SB_EEEEEEEvNS4_8identityESX_S18_vS19_EENS_8epilogue10collective18CollectiveEpilogueINS1B_23Sm100TmaWarpSpecializedILi3ELi2ELi16ELb1ELb0EEEJSF_NS5_IJNSQ_ISE_SB_EENSQ_IS14_SB_EEEEESG_SH_SG_SH_NS1B_6fusion15FusionCallbacksIS1F_NS1J_17LinearCombinationISG_fSG_fLNS_15FloatRoundStyleE2EEESF_S1I_JEEENS4_5SM1004TMEM4LOAD26SM100_TMEM_LOAD_16dp128b8xESX_S18_NS4_17SM75_U32x4_LDSM_NENS4_14SM90_TMA_STOREES18_NS4_17SM90_U32x4_STSM_NENS4_39AutoVectorizingCopyWithAssumedAlignmentILi128EEEEEEvvEEEEvNT_6ParamsE --------------------------
	.section	.nv.shared._ZN7cutlass13device_kernelINS_4gemm6kernel13GemmUniversalIN4cute5tupleIJiiiiEEENS1_10collective13CollectiveMmaINS1_35MainloopSm100TmaUmmaWarpSpecializedILi2ELi2ELi4ENS5_IJNS4_1CILi1EEESB_SB_EEEEENS5_IJNSA_ILi64EEESE_SE_EEENS_10tfloat32_tENS5_IJlSB_lEEESG_SH_NS4_8TiledMMAINS4_8MMA_AtomIJNS4_17SM100_MMA_TF32_SSISG_SG_fLi64ELi64ELNS4_4UMMA5MajorE0ELSM_0ELNSL_7ScaleInE0ELSN_0EEEEEENS4_6LayoutISC_NS5_IJNSA_ILi0EEESR_SR_EEEEENS5_IJNS4_10UnderscoreESU_SU_EEEEENS4_13SM90_TMA_LOADENS4_14ComposedLayoutINS4_7SwizzleILi3ELi4ELi3EEENS4_18smem_ptr_flag_bitsILi32EEENSQ_INS5_IJNSA_ILi8EEENSA_ILi32EEEEEENS5_IJS14_SB_EEEEEEEvNS4_8identityESX_S18_vS19_EENS_8epilogue10collective18CollectiveEpilogueINS1B_23Sm100TmaWarpSpecializedILi3ELi2ELi16ELb1ELb0EEEJSF_NS5_IJNSQ_ISE_SB_EENSQ_IS14_SB_EEEEESG_SH_SG_SH_NS1B_6fusion15FusionCallbacksIS1F_NS1J_17LinearCombinationISG_fSG_fLNS_15FloatRoundStyleE2EEESF_S1I_JEEENS4_5SM1004TMEM4LOAD26SM100_TMEM_LOAD_16dp128b8xESX_S18_NS4_17SM75_U32x4_LDSM_NENS4_14SM90_TMA_STOREES18_NS4_17SM90_U32x4_STSM_NENS4_39AutoVectorizingCopyWithAssumedAlignmentILi128EEEEEEvvEEEEvNT_6ParamsE,"aw",@nobits
	.sectionflags	@""
	.align	16
	.zero		1024


//--------------------- .nv.shared.reserved.0     --------------------------
	.section	.nv.shared.reserved.0,"aw",@nobits
	.weak		__nv_reservedSMEM_offset_0_alias
	.size		__nv_reservedSMEM_offset_0_alias, 0, 64
	.other		__nv_reservedSMEM_offset_0_alias,@"STO_CUDA_RESERVED_SHARED STV_DEFAULT"
__nv_reservedSMEM_offset_0_alias:
	.zero		0
.nv.shared.reserved.0:
	.zero		64
	.weak		__nv_reservedSMEM_tcgen05_partition
	.type		__nv_reservedSMEM_tcgen05_partition,@object
	.size		__nv_reservedSMEM_tcgen05_partition,(.L_0 - __nv_reservedSMEM_tcgen05_partition)
__nv_reservedSMEM_tcgen05_partition:
	.zero		32
.L_0:


//--------------------- .nv.global                --------------------------
	.section	.nv.global,"aw",@nobits
.nv.global:
	.type		_ZN40_INTERNAL_3331fa51_4_k_cu_9a908311_220024cute1_E,@object
	.size		_ZN40_INTERNAL_3331fa51_4_k_cu_9a908311_220024cute1_E,(_ZN40_INTERNAL_3331fa51_4_k_cu_9a908311_220024cuda3std3__45__cpo6cbeginE - _ZN40_INTERNAL_3331fa51_4_k_cu_9a908311_220024cute1_E)
_ZN40_INTERNAL_3331fa51_4_k_cu_9a908311_220024cute1_E:
	.zero		1
	.type		_ZN40_INTERNAL_3331fa51_4_k_cu_9a908311_220024cuda3std3__45__cpo6cbeginE,@object
	.size		_ZN40_INTERNAL_3331fa51_4_k_cu_9a908311_220024cuda3std3__45__cpo6cbeginE,(_ZN40_INTERNAL_3331fa51_4_k_cu_9a908311_220024cuda3std3__48in_placeE - _ZN40_INTERNAL_3331fa51_4_k_cu_9a908311_220024cuda3std3__45__cpo6cbeginE)
_ZN40_INTERNAL_3331fa51_4_k_cu_9a908311_220024cuda3std3__45__cpo6cbeginE:
	.zero		1
	.type		_ZN40_INTERNAL_3331fa51_4_k_cu_9a908311_220024cuda3std3__48in_placeE,@object
	.size		_ZN40_INTERNAL_3331fa51_4_k_cu_9a908311_220024cuda3std3__48in_placeE,(_ZN40_INTERNAL_3331fa51_4_k_cu_9a908311_220024cuda3std6ranges3__45__cpo9iter_moveE - _ZN40_INTERNAL_3331fa51_4_k_cu_9a908311_220024cuda3std3__48in_placeE)
_ZN40_INTERNAL_3331fa51_4_k_cu_9a908311_220024cuda3std3__48in_placeE:
	.zero		1
	.type		_ZN40_INTERNAL_3331fa51_4_k_cu_9a908311_220024cuda3std6ranges3__45__cpo9iter_moveE,@object
	.size		_ZN40_INTERNAL_3331fa51_4_k_cu_9a908311_220024cuda3std6ranges3__45__cpo9iter_moveE,(_ZN40_INTERNAL_3331fa51_4_k_cu_9a908311_220024cuda3std3__45__cpo5beginE - _ZN40_INTERNAL_3331fa51_4_k_cu_9a908311_220024cuda3std6ranges3__45__cpo9iter_moveE)
_ZN40_INTERNAL_3331fa51_4_k_cu_9a908311_220024cuda3std6ranges3__45__cpo9iter_moveE:
	.zero		1
	.type		_ZN40_INTERNAL_3331fa51_4_k_cu_9a908311_220024cuda3std3__45__cpo5beginE,@object
	.size		_ZN40_INTERNAL_3331fa51_4_k_cu_9a908311_220024cuda3std3__45__cpo5beginE,(_ZN40_INTERNAL_3331fa51_4_k_cu_9a908311_220024cuda3std3__442_GLOBAL__N__3331fa51_4_k_cu_9a908311_220026ignoreE - _ZN40_INTERNAL_3331fa51_4_k_cu_9a908311_220024cuda3std3__45__cpo5beginE)
_ZN40_INTERNAL_3331fa51_4_k_cu_9a908311_220024cuda3std3__45__cpo5beginE:
	.zero		1
	.type		_ZN40_INTERNAL_3331fa51_4_k_cu_9a908311_220024cuda3std3__442_GLOBAL__N__3331fa51_4_k_cu_9a908311_220026ignoreE,@object
	.size		_ZN40_INTERNAL_3331fa51_4_k_cu_9a908311_220024cuda3std3__442_GLOBAL__N__3331fa51_4_k_cu_9a908311_220026ignoreE,(_ZN40_INTERNAL_3331fa51_4_k_cu_9a908311_220024cute7productE - _ZN40_INTERNAL_3331fa51_4_k_cu_9a908311_220024cuda3std3__442_GLOBAL__N__3331fa51_4_k_cu_9a908311_220026ignoreE)
_ZN40_INTERNAL_3331fa51_4_k_cu_9a908311_220024cuda3std3__442_GLOBAL__N__3331fa51_4_k_cu_9a908311_220026ignoreE:
	.zero		1
	.type		_ZN40_INTERNAL_3331fa51_4_k_cu_9a908311_220024cute7productE,@object
	.size		_ZN40_INTERNAL_3331fa51_4_k_cu_9a908311_220024cute7productE,(_ZN40_INTERNAL_3331fa51_4_k_cu_9a908311_220024cuda3std3__45__cpo3endE - _ZN40_INTERNAL_3331fa51_4_k_cu_9a908311_220024cute7productE)
_ZN40_INTERNAL_3331fa51_4_k_cu_9a908311_220024cute7productE:
	.zero		1
	.type		_ZN40_INTERNAL_3331fa51_4_k_cu_9a908311_220024cuda3std3__45__cpo3endE,@object
	.size		_ZN40_INTERNAL_3331fa51_4_k_cu_9a908311_220024cuda3std3__45__cpo3endE,(_ZN40_INTERNAL_3331fa51_4_k_cu_9a908311_220024cuda3std3__419piecewise_constructE - _ZN40_INTERNAL_3331fa51_4_k_cu_9a908311_220024cuda3std3__45__cpo3endE)
_ZN40_INTERNAL_3331fa51_4_k_cu_9a908311_220024cuda3std3__45__cpo3endE:
	.zero		1
	.type		_ZN40_INTERNAL_3331fa51_4_k_cu_9a908311_220024cuda3std3__419piecewise_constructE,@object
	.size		_ZN40_INTERNAL_3331fa51_4_k_cu_9a908311_220024cuda3std3__419piecewise_constructE,(_ZN40_INTERNAL_3331fa51_4_k_cu_9a908311_220024cuda3std3__45__cpo4cendE - _ZN40_INTERNAL_3331fa51_4_k_cu_9a908311_220024cuda3std3__419piecewise_constructE)
_ZN40_INTERNAL_3331fa51_4_k_cu_9a908311_220024cuda3std3__419piecewise_constructE:
	.zero		1
	.type		_ZN40_INTERNAL_3331fa51_4_k_cu_9a908311_220024cuda3std3__45__cpo4cendE,@object
	.size		_ZN40_INTERNAL_3331fa51_4_k_cu_9a908311_220024cuda3std3__45__cpo4cendE,(_ZN40_INTERNAL_3331fa51_4_k_cu_9a908311_220024cuda3std6ranges3__45__cpo4swapE - _ZN40_INTERNAL_3331fa51_4_k_cu_9a908311_220024cuda3std3__45__cpo4cendE)
_ZN40_INTERNAL_3331fa51_4_k_cu_9a908311_220024cuda3std3__45__cpo4cendE:
	.zero		1
	.type		_ZN40_INTERNAL_3331fa51_4_k_cu_9a908311_220024cuda3std6ranges3__45__cpo4swapE,@object
	.size		_ZN40_INTERNAL_3331fa51_4_k_cu_9a908311_220024cuda3std6ranges3__45__cpo4swapE,(.L_10 - _ZN40_INTERNAL_3331fa51_4_k_cu_9a908311_220024cuda3std6ranges3__45__cpo4swapE)
_ZN40_INTERNAL_3331fa51_4_k_cu_9a908311_220024cuda3std6ranges3__45__cpo4swapE:
	.zero		1
.L_10:


//--------------------- .nv.constant0._ZN7cutlass13device_kernelINS_4gemm6kernel13GemmUniversalIN4cute5tupleIJiiiiEEENS1_10collective13CollectiveMmaINS1_35MainloopSm100TmaUmmaWarpSpecializedILi2ELi2ELi4ENS5_IJNS4_1CILi1EEESB_SB_EEEEENS5_IJNSA_ILi64EEESE_SE_EEENS_10tfloat32_tENS5_IJlSB_lEEESG_SH_NS4_8TiledMMAINS4_8MMA_AtomIJNS4_17SM100_MMA_TF32_SSISG_SG_fLi64ELi64ELNS4_4UMMA5MajorE0ELSM_0ELNSL_7ScaleInE0ELSN_0EEEEEENS4_6LayoutISC_NS5_IJNSA_ILi0EEESR_SR_EEEEENS5_IJNS4_10UnderscoreESU_SU_EEEEENS4_13SM90_TMA_LOADENS4_14ComposedLayoutINS4_7SwizzleILi3ELi4ELi3EEENS4_18smem_ptr_flag_bitsILi32EEENSQ_INS5_IJNSA_ILi8EEENSA_ILi32EEEEEENS5_IJS14_SB_EEEEEEEvNS4_8identityESX_S18_vS19_EENS_8epilogue10collective18CollectiveEpilogueINS1B_23Sm100TmaWarpSpecializedILi3ELi2ELi16ELb1ELb0EEEJSF_NS5_IJNSQ_ISE_SB_EENSQ_IS14_SB_EEEEESG_SH_SG_SH_NS1B_6fusion15FusionCallbacksIS1F_NS1J_17LinearCombinationISG_fSG_fLNS_15FloatRoundStyleE2EEESF_S1I_JEEENS4_5SM1004TMEM4LOAD26SM100_TMEM_LOAD_16dp128b8xESX_S18_NS4_17SM75_U32x4_LDSM_NENS4_14SM90_TMA_STOREES18_NS4_17SM90_U32x4_STSM_NENS4_39AutoVectorizingCopyWithAssumedAlignmentILi128EEEEEEvvEEEEvNT_6ParamsE --------------------------
	.section	.nv.constant0._ZN7cutlass13device_kernelINS_4gemm6kernel13GemmUniversalIN4cute5tupleIJiiiiEEENS1_10collective13CollectiveMmaINS1_35MainloopSm100TmaUmmaWarpSpecializedILi2ELi2ELi4ENS5_IJNS4_1CILi1EEESB_SB_EEEEENS5_IJNSA_ILi64EEESE_SE_EEENS_10tfloat32_tENS5_IJlSB_lEEESG_SH_NS4_8TiledMMAINS4_8MMA_AtomIJNS4_17SM100_MMA_TF32_SSISG_SG_fLi64ELi64ELNS4_4UMMA5MajorE0ELSM_0ELNSL_7ScaleInE0ELSN_0EEEEEENS4_6LayoutISC_NS5_IJNSA_ILi0EEESR_SR_EEEEENS5_IJNS4_10UnderscoreESU_SU_EEEEENS4_13SM90_TMA_LOADENS4_14ComposedLayoutINS4_7SwizzleILi3ELi4ELi3EEENS4_18smem_ptr_flag_bitsILi32EEENSQ_INS5_IJNSA_ILi8EEENSA_ILi32EEEEEENS5_IJS14_SB_EEEEEEEvNS4_8identityESX_S18_vS19_EENS_8epilogue10collective18CollectiveEpilogueINS1B_23Sm100TmaWarpSpecializedILi3ELi2ELi16ELb1ELb0EEEJSF_NS5_IJNSQ_ISE_SB_EENSQ_IS14_SB_EEEEESG_SH_SG_SH_NS1B_6fusion15FusionCallbacksIS1F_NS1J_17LinearCombinationISG_fSG_fLNS_15FloatRoundStyleE2EEESF_S1I_JEEENS4_5SM1004TMEM4LOAD26SM100_TMEM_LOAD_16dp128b8xESX_S18_NS4_17SM75_U32x4_LDSM_NENS4_14SM90_TMA_STOREES18_NS4_17SM90_U32x4_STSM_NENS4_39AutoVectorizingCopyWithAssumedAlignmentILi128EEEEEEvvEEEEvNT_6ParamsE,"a",@progbits
	.sectionflags	@""
	.align	4
.nv.constant0._ZN7cutlass13device_kernelINS_4gemm6kernel13GemmUniversalIN4cute5tupleIJiiiiEEENS1_10collective13CollectiveMmaINS1_35MainloopSm100TmaUmmaWarpSpecializedILi2ELi2ELi4ENS5_IJNS4_1CILi1EEESB_SB_EEEEENS5_IJNSA_ILi64EEESE_SE_EEENS_10tfloat32_tENS5_IJlSB_lEEESG_SH_NS4_8TiledMMAINS4_8MMA_AtomIJNS4_17SM100_MMA_TF32_SSISG_SG_fLi64ELi64ELNS4_4UMMA5MajorE0ELSM_0ELNSL_7ScaleInE0ELSN_0EEEEEENS4_6LayoutISC_NS5_IJNSA_ILi0EEESR_SR_EEEEENS5_IJNS4_10UnderscoreESU_SU_EEEEENS4_13SM90_TMA_LOADENS4_14ComposedLayoutINS4_7SwizzleILi3ELi4ELi3EEENS4_18smem_ptr_flag_bitsILi32EEENSQ_INS5_IJNSA_ILi8EEENSA_ILi32EEEEEENS5_IJS14_SB_EEEEEEEvNS4_8identityESX_S18_vS19_EENS_8epilogue10collective18CollectiveEpilogueINS1B_23Sm100TmaWarpSpecializedILi3ELi2ELi16ELb1ELb0EEEJSF_NS5_IJNSQ_ISE_SB_EENSQ_IS14_SB_EEEEESG_SH_SG_SH_NS1B_6fusion15FusionCallbacksIS1F_NS1J_17LinearCombinationISG_fSG_fLNS_15FloatRoundStyleE2EEESF_S1I_JEEENS4_5SM1004TMEM4LOAD26SM100_TMEM_LOAD_16dp128b8xESX_S18_NS4_17SM75_U32x4_LDSM_NENS4_14SM90_TMA_STOREES18_NS4_17SM90_U32x4_STSM_NENS4_39AutoVectorizingCopyWithAssumedAlignmentILi128EEEEEEvvEEEEvNT_6ParamsE:
	.zero		2944


//--------------------- SYMBOLS --------------------------

	.type		.nv.reservedSmem.offset0,@object
	.size		.nv.reservedSmem.offset0,0x4
	.type		.nv.reservedSmem.cap,@object
	.size		.nv.reservedSmem.cap,0x4
	.type		__assertfail,@function
